//
// Generated by NVIDIA NVVM Compiler
//
// Compiler Build ID: CL-36424714
// Cuda compilation tools, release 13.0, V13.0.88
// Based on NVVM 20.0.0
//

.version 9.0
.target sm_100
.address_size 64

	// .globl	_Z15set_prior_probsILi13ELi2ELi10EEvPf
// _ZZ20BBPA_smem_interleaveILi13ELi2ELi9EEvPKfPfE20block_partition_mass has been demoted

.visible .entry _Z15set_prior_probsILi13ELi2ELi10EEvPf(
	.param .u64 .ptr .align 1 _Z15set_prior_probsILi13ELi2ELi10EEvPf_param_0
)
{
	.reg .pred 	%p<27>;
	.reg .b32 	%r<31>;
	.reg .b32 	%f<52>;
	.reg .b64 	%rd<5>;

	ld.param.u64 	%rd1, [_Z15set_prior_probsILi13ELi2ELi10EEvPf_param_0];
	mov.u32 	%r1, %ctaid.x;
	mov.u32 	%r2, %ntid.x;
	mov.u32 	%r3, %tid.x;
	mad.lo.s32 	%r4, %r1, %r2, %r3;
	and.b32  	%r5, %r4, 1;
	setp.eq.b32 	%p1, %r5, 1;
	selp.f32 	%f1, 0f3F666666, 0f3DCCCCCD, %p1;
	and.b32  	%r6, %r4, 2;
	setp.eq.s32 	%p2, %r6, 0;
	selp.f32 	%f2, 0f3DCCCCCD, 0f3F666666, %p2;
	mul.f32 	%f3, %f1, %f2;
	and.b32  	%r7, %r4, 4;
	setp.eq.s32 	%p3, %r7, 0;
	selp.f32 	%f4, 0f3DCCCCCD, 0f3F666666, %p3;
	mul.f32 	%f5, %f3, %f4;
	and.b32  	%r8, %r4, 8;
	setp.eq.s32 	%p4, %r8, 0;
	selp.f32 	%f6, 0f3DCCCCCD, 0f3F666666, %p4;
	mul.f32 	%f7, %f5, %f6;
	and.b32  	%r9, %r4, 16;
	setp.eq.s32 	%p5, %r9, 0;
	selp.f32 	%f8, 0f3DCCCCCD, 0f3F666666, %p5;
	mul.f32 	%f9, %f7, %f8;
	and.b32  	%r10, %r4, 32;
	setp.eq.s32 	%p6, %r10, 0;
	selp.f32 	%f10, 0f3DCCCCCD, 0f3F666666, %p6;
	mul.f32 	%f11, %f9, %f10;
	and.b32  	%r11, %r4, 64;
	setp.eq.s32 	%p7, %r11, 0;
	selp.f32 	%f12, 0f3DCCCCCD, 0f3F666666, %p7;
	mul.f32 	%f13, %f11, %f12;
	and.b32  	%r12, %r4, 128;
	setp.eq.s32 	%p8, %r12, 0;
	selp.f32 	%f14, 0f3DCCCCCD, 0f3F666666, %p8;
	mul.f32 	%f15, %f13, %f14;
	and.b32  	%r13, %r4, 256;
	setp.eq.s32 	%p9, %r13, 0;
	selp.f32 	%f16, 0f3DCCCCCD, 0f3F666666, %p9;
	mul.f32 	%f17, %f15, %f16;
	and.b32  	%r14, %r4, 512;
	setp.eq.s32 	%p10, %r14, 0;
	selp.f32 	%f18, 0f3DCCCCCD, 0f3F666666, %p10;
	mul.f32 	%f19, %f17, %f18;
	and.b32  	%r15, %r4, 1024;
	setp.eq.s32 	%p11, %r15, 0;
	selp.f32 	%f20, 0f3DCCCCCD, 0f3F666666, %p11;
	mul.f32 	%f21, %f19, %f20;
	and.b32  	%r16, %r4, 2048;
	setp.eq.s32 	%p12, %r16, 0;
	selp.f32 	%f22, 0f3DCCCCCD, 0f3F666666, %p12;
	mul.f32 	%f23, %f21, %f22;
	and.b32  	%r17, %r4, 4096;
	setp.eq.s32 	%p13, %r17, 0;
	selp.f32 	%f24, 0f3DCCCCCD, 0f3F666666, %p13;
	mul.f32 	%f25, %f23, %f24;
	and.b32  	%r18, %r4, 8192;
	setp.eq.s32 	%p14, %r18, 0;
	selp.f32 	%f26, 0f3DCCCCCD, 0f3F666666, %p14;
	mul.f32 	%f27, %f25, %f26;
	and.b32  	%r19, %r4, 16384;
	setp.eq.s32 	%p15, %r19, 0;
	selp.f32 	%f28, 0f3DCCCCCD, 0f3F666666, %p15;
	mul.f32 	%f29, %f27, %f28;
	and.b32  	%r20, %r4, 32768;
	setp.eq.s32 	%p16, %r20, 0;
	selp.f32 	%f30, 0f3DCCCCCD, 0f3F666666, %p16;
	mul.f32 	%f31, %f29, %f30;
	and.b32  	%r21, %r4, 65536;
	setp.eq.s32 	%p17, %r21, 0;
	selp.f32 	%f32, 0f3DCCCCCD, 0f3F666666, %p17;
	mul.f32 	%f33, %f31, %f32;
	and.b32  	%r22, %r4, 131072;
	setp.eq.s32 	%p18, %r22, 0;
	selp.f32 	%f34, 0f3DCCCCCD, 0f3F666666, %p18;
	mul.f32 	%f35, %f33, %f34;
	and.b32  	%r23, %r4, 262144;
	setp.eq.s32 	%p19, %r23, 0;
	selp.f32 	%f36, 0f3DCCCCCD, 0f3F666666, %p19;
	mul.f32 	%f37, %f35, %f36;
	and.b32  	%r24, %r4, 524288;
	setp.eq.s32 	%p20, %r24, 0;
	selp.f32 	%f38, 0f3DCCCCCD, 0f3F666666, %p20;
	mul.f32 	%f39, %f37, %f38;
	and.b32  	%r25, %r4, 1048576;
	setp.eq.s32 	%p21, %r25, 0;
	selp.f32 	%f40, 0f3DCCCCCD, 0f3F666666, %p21;
	mul.f32 	%f41, %f39, %f40;
	and.b32  	%r26, %r4, 2097152;
	setp.eq.s32 	%p22, %r26, 0;
	selp.f32 	%f42, 0f3DCCCCCD, 0f3F666666, %p22;
	mul.f32 	%f43, %f41, %f42;
	and.b32  	%r27, %r4, 4194304;
	setp.eq.s32 	%p23, %r27, 0;
	selp.f32 	%f44, 0f3DCCCCCD, 0f3F666666, %p23;
	mul.f32 	%f45, %f43, %f44;
	and.b32  	%r28, %r4, 8388608;
	setp.eq.s32 	%p24, %r28, 0;
	selp.f32 	%f46, 0f3DCCCCCD, 0f3F666666, %p24;
	mul.f32 	%f47, %f45, %f46;
	and.b32  	%r29, %r4, 16777216;
	setp.eq.s32 	%p25, %r29, 0;
	selp.f32 	%f48, 0f3DCCCCCD, 0f3F666666, %p25;
	mul.f32 	%f49, %f47, %f48;
	and.b32  	%r30, %r4, 33554432;
	setp.eq.s32 	%p26, %r30, 0;
	selp.f32 	%f50, 0f3DCCCCCD, 0f3F666666, %p26;
	mul.f32 	%f51, %f49, %f50;
	cvta.to.global.u64 	%rd2, %rd1;
	mul.wide.s32 	%rd3, %r4, 4;
	add.s64 	%rd4, %rd2, %rd3;
	st.global.f32 	[%rd4], %f51;
	ret;

}
	// .globl	_Z20BBPA_smem_interleaveILi13ELi2ELi9EEvPKfPf
.visible .entry _Z20BBPA_smem_interleaveILi13ELi2ELi9EEvPKfPf(
	.param .u64 .ptr .align 1 _Z20BBPA_smem_interleaveILi13ELi2ELi9EEvPKfPf_param_0,
	.param .u64 .ptr .align 1 _Z20BBPA_smem_interleaveILi13ELi2ELi9EEvPKfPf_param_1
)
{
	.reg .pred 	%p<24>;
	.reg .b32 	%r<142>;
	.reg .b32 	%f<50>;
	.reg .b64 	%rd<17>;
	// demoted variable
	.shared .align 4 .b8 _ZZ20BBPA_smem_interleaveILi13ELi2ELi9EEvPKfPfE20block_partition_mass[8192];
	ld.param.u64 	%rd6, [_Z20BBPA_smem_interleaveILi13ELi2ELi9EEvPKfPf_param_0];
	ld.param.u64 	%rd7, [_Z20BBPA_smem_interleaveILi13ELi2ELi9EEvPKfPf_param_1];
	mov.u32 	%r1, %tid.x;
	setp.ne.s32 	%p1, %r1, 0;
	@%p1 bra 	$L__BB1_3;
	mov.b64 	%rd15, 0;
	mov.u32 	%r17, _ZZ20BBPA_smem_interleaveILi13ELi2ELi9EEvPKfPfE20block_partition_mass;
$L__BB1_2:
	cvt.u32.u64 	%r15, %rd15;
	shl.b32 	%r16, %r15, 2;
	add.s32 	%r18, %r17, %r16;
	mov.b32 	%r19, 0;
	st.shared.u32 	[%r18], %r19;
	add.s64 	%rd2, %rd15, 1;
	setp.lt.u64 	%p2, %rd15, 2047;
	mov.u64 	%rd15, %rd2;
	@%p2 bra 	$L__BB1_2;
$L__BB1_3:
	bar.sync 	0;
	mov.u32 	%r21, %ctaid.x;
	mov.u32 	%r22, %ntid.x;
	mad.lo.s32 	%r2, %r21, %r22, %r1;
	shr.s32 	%r3, %r2, 13;
	cvta.to.global.u64 	%rd9, %rd6;
	mul.wide.s32 	%rd10, %r2, 4;
	add.s64 	%rd11, %rd9, %rd10;
	ld.global.nc.f32 	%f1, [%rd11];
	add.s32 	%r4, %r1, 3;
	cvta.to.global.u64 	%rd3, %rd7;
	mov.b32 	%r138, 0;
$L__BB1_4:
	shl.b32 	%r6, %r138, 9;
	mov.b32 	%r139, 7;
	mov.u32 	%r140, %r4;
$L__BB1_5:
	add.s32 	%r24, %r140, -3;
	and.b32  	%r25, %r24, 511;
	add.s32 	%r26, %r25, %r6;
	and.b32  	%r27, %r26, %r2;
	setp.ne.s32 	%p3, %r27, %r26;
	selp.u32 	%r28, 1, 0, %p3;
	and.b32  	%r29, %r26, %r3;
	setp.eq.s32 	%p4, %r29, %r26;
	selp.b32 	%r30, 0, 2, %p4;
	or.b32  	%r31, %r30, %r28;
	shl.b32 	%r32, %r31, 2;
	shl.b32 	%r33, %r24, 4;
	and.b32  	%r34, %r33, 8176;
	or.b32  	%r35, %r34, %r32;
	mov.u32 	%r36, _ZZ20BBPA_smem_interleaveILi13ELi2ELi9EEvPKfPfE20block_partition_mass;
	add.s32 	%r37, %r36, %r35;
	ld.shared.f32 	%f2, [%r37];
	add.f32 	%f3, %f1, %f2;
	st.shared.f32 	[%r37], %f3;
	bar.sync 	0;
	add.s32 	%r38, %r140, -2;
	and.b32  	%r39, %r38, 511;
	add.s32 	%r40, %r39, %r6;
	and.b32  	%r41, %r40, %r2;
	setp.ne.s32 	%p5, %r41, %r40;
	selp.u32 	%r42, 1, 0, %p5;
	and.b32  	%r43, %r40, %r3;
	setp.eq.s32 	%p6, %r43, %r40;
	selp.b32 	%r44, 0, 2, %p6;
	or.b32  	%r45, %r44, %r42;
	shl.b32 	%r46, %r45, 2;
	shl.b32 	%r47, %r38, 4;
	and.b32  	%r48, %r47, 8176;
	or.b32  	%r49, %r48, %r46;
	add.s32 	%r50, %r36, %r49;
	ld.shared.f32 	%f4, [%r50];
	add.f32 	%f5, %f1, %f4;
	st.shared.f32 	[%r50], %f5;
	bar.sync 	0;
	add.s32 	%r51, %r140, -1;
	and.b32  	%r52, %r51, 511;
	add.s32 	%r53, %r52, %r6;
	and.b32  	%r54, %r53, %r2;
	setp.ne.s32 	%p7, %r54, %r53;
	selp.u32 	%r55, 1, 0, %p7;
	and.b32  	%r56, %r53, %r3;
	setp.eq.s32 	%p8, %r56, %r53;
	selp.b32 	%r57, 0, 2, %p8;
	or.b32  	%r58, %r57, %r55;
	shl.b32 	%r59, %r58, 2;
	shl.b32 	%r60, %r51, 4;
	and.b32  	%r61, %r60, 8176;
	or.b32  	%r62, %r61, %r59;
	add.s32 	%r63, %r36, %r62;
	ld.shared.f32 	%f6, [%r63];
	add.f32 	%f7, %f1, %f6;
	st.shared.f32 	[%r63], %f7;
	bar.sync 	0;
	add.s32 	%r64, %r140, 4;
	and.b32  	%r65, %r140, 511;
	add.s32 	%r66, %r65, %r6;
	and.b32  	%r67, %r66, %r2;
	setp.ne.s32 	%p9, %r67, %r66;
	selp.u32 	%r68, 1, 0, %p9;
	and.b32  	%r69, %r66, %r3;
	setp.eq.s32 	%p10, %r69, %r66;
	selp.b32 	%r70, 0, 2, %p10;
	or.b32  	%r71, %r70, %r68;
	shl.b32 	%r72, %r71, 2;
	shl.b32 	%r73, %r140, 4;
	and.b32  	%r74, %r73, 8176;
	or.b32  	%r75, %r74, %r72;
	add.s32 	%r76, %r36, %r75;
	ld.shared.f32 	%f8, [%r76];
	add.f32 	%f9, %f1, %f8;
	st.shared.f32 	[%r76], %f9;
	bar.sync 	0;
	add.s32 	%r77, %r140, 1;
	and.b32  	%r78, %r77, 511;
	add.s32 	%r79, %r78, %r6;
	and.b32  	%r80, %r79, %r2;
	setp.ne.s32 	%p11, %r80, %r79;
	selp.u32 	%r81, 1, 0, %p11;
	and.b32  	%r82, %r79, %r3;
	setp.eq.s32 	%p12, %r82, %r79;
	selp.b32 	%r83, 0, 2, %p12;
	or.b32  	%r84, %r83, %r81;
	shl.b32 	%r85, %r84, 2;
	shl.b32 	%r86, %r77, 4;
	and.b32  	%r87, %r86, 8176;
	or.b32  	%r88, %r87, %r85;
	add.s32 	%r89, %r36, %r88;
	ld.shared.f32 	%f10, [%r89];
	add.f32 	%f11, %f1, %f10;
	st.shared.f32 	[%r89], %f11;
	bar.sync 	0;
	add.s32 	%r90, %r140, 2;
	and.b32  	%r91, %r90, 511;
	add.s32 	%r92, %r91, %r6;
	and.b32  	%r93, %r92, %r2;
	setp.ne.s32 	%p13, %r93, %r92;
	selp.u32 	%r94, 1, 0, %p13;
	and.b32  	%r95, %r92, %r3;
	setp.eq.s32 	%p14, %r95, %r92;
	selp.b32 	%r96, 0, 2, %p14;
	or.b32  	%r97, %r96, %r94;
	shl.b32 	%r98, %r97, 2;
	shl.b32 	%r99, %r90, 4;
	and.b32  	%r100, %r99, 8176;
	or.b32  	%r101, %r100, %r98;
	add.s32 	%r102, %r36, %r101;
	ld.shared.f32 	%f12, [%r102];
	add.f32 	%f13, %f1, %f12;
	st.shared.f32 	[%r102], %f13;
	bar.sync 	0;
	add.s32 	%r103, %r140, 3;
	and.b32  	%r104, %r103, 511;
	add.s32 	%r105, %r104, %r6;
	and.b32  	%r106, %r105, %r2;
	setp.ne.s32 	%p15, %r106, %r105;
	selp.u32 	%r107, 1, 0, %p15;
	and.b32  	%r108, %r105, %r3;
	setp.eq.s32 	%p16, %r108, %r105;
	selp.b32 	%r109, 0, 2, %p16;
	or.b32  	%r110, %r109, %r107;
	shl.b32 	%r111, %r110, 2;
	shl.b32 	%r112, %r103, 4;
	and.b32  	%r113, %r112, 8176;
	or.b32  	%r114, %r113, %r111;
	add.s32 	%r115, %r36, %r114;
	ld.shared.f32 	%f14, [%r115];
	add.f32 	%f15, %f1, %f14;
	st.shared.f32 	[%r115], %f15;
	bar.sync 	0;
	and.b32  	%r116, %r64, 511;
	add.s32 	%r117, %r116, %r6;
	and.b32  	%r118, %r117, %r2;
	setp.ne.s32 	%p17, %r118, %r117;
	selp.u32 	%r119, 1, 0, %p17;
	and.b32  	%r120, %r117, %r3;
	setp.eq.s32 	%p18, %r120, %r117;
	selp.b32 	%r121, 0, 2, %p18;
	or.b32  	%r122, %r121, %r119;
	shl.b32 	%r123, %r122, 2;
	shl.b32 	%r124, %r64, 4;
	and.b32  	%r125, %r124, 8176;
	or.b32  	%r126, %r125, %r123;
	add.s32 	%r127, %r36, %r126;
	ld.shared.f32 	%f16, [%r127];
	add.f32 	%f17, %f1, %f16;
	st.shared.f32 	[%r127], %f17;
	bar.sync 	0;
	add.s32 	%r140, %r140, 8;
	add.s32 	%r139, %r139, 8;
	setp.ne.s32 	%p19, %r139, 519;
	@%p19 bra 	$L__BB1_5;
	setp.ne.s32 	%p20, %r1, 0;
	@%p20 bra 	$L__BB1_11;
	shl.b32 	%r11, %r138, 11;
	mov.b32 	%r141, 0;
$L__BB1_8:
	add.s32 	%r129, %r11, %r141;
	mul.wide.u32 	%rd12, %r129, 4;
	add.s64 	%rd13, %rd3, %rd12;
	shl.b32 	%r130, %r141, 2;
	add.s32 	%r132, %r36, %r130;
	ld.shared.f32 	%f18, [%r132];
	atom.global.add.f32 	%f19, [%rd13], %f18;
	ld.shared.f32 	%f20, [%r132+4];
	atom.global.add.f32 	%f21, [%rd13+4], %f20;
	ld.shared.f32 	%f22, [%r132+8];
	atom.global.add.f32 	%f23, [%rd13+8], %f22;
	ld.shared.f32 	%f24, [%r132+12];
	atom.global.add.f32 	%f25, [%rd13+12], %f24;
	ld.shared.f32 	%f26, [%r132+16];
	atom.global.add.f32 	%f27, [%rd13+16], %f26;
	ld.shared.f32 	%f28, [%r132+20];
	atom.global.add.f32 	%f29, [%rd13+20], %f28;
	ld.shared.f32 	%f30, [%r132+24];
	atom.global.add.f32 	%f31, [%rd13+24], %f30;
	ld.shared.f32 	%f32, [%r132+28];
	atom.global.add.f32 	%f33, [%rd13+28], %f32;
	ld.shared.f32 	%f34, [%r132+32];
	atom.global.add.f32 	%f35, [%rd13+32], %f34;
	ld.shared.f32 	%f36, [%r132+36];
	atom.global.add.f32 	%f37, [%rd13+36], %f36;
	ld.shared.f32 	%f38, [%r132+40];
	atom.global.add.f32 	%f39, [%rd13+40], %f38;
	ld.shared.f32 	%f40, [%r132+44];
	atom.global.add.f32 	%f41, [%rd13+44], %f40;
	ld.shared.f32 	%f42, [%r132+48];
	atom.global.add.f32 	%f43, [%rd13+48], %f42;
	ld.shared.f32 	%f44, [%r132+52];
	atom.global.add.f32 	%f45, [%rd13+52], %f44;
	ld.shared.f32 	%f46, [%r132+56];
	atom.global.add.f32 	%f47, [%rd13+56], %f46;
	ld.shared.f32 	%f48, [%r132+60];
	atom.global.add.f32 	%f49, [%rd13+60], %f48;
	add.s32 	%r141, %r141, 16;
	setp.ne.s32 	%p21, %r141, 2048;
	@%p21 bra 	$L__BB1_8;
	mov.b64 	%rd16, 0;
$L__BB1_10:
	cvt.u32.u64 	%r133, %rd16;
	shl.b32 	%r134, %r133, 2;
	add.s32 	%r136, %r36, %r134;
	mov.b32 	%r137, 0;
	st.shared.u32 	[%r136], %r137;
	add.s64 	%rd5, %rd16, 1;
	setp.lt.u64 	%p22, %rd16, 2047;
	mov.u64 	%rd16, %rd5;
	@%p22 bra 	$L__BB1_10;
$L__BB1_11:
	bar.sync 	0;
	add.s32 	%r138, %r138, 1;
	setp.ne.s32 	%p23, %r138, 16;
	@%p23 bra 	$L__BB1_4;
	ret;

}


// ===== COMPILED SASS (sm_100) =====

	.target	sm_100

	.elftype	@"ET_EXEC"


//--------------------- .note.nv.tkinfo           --------------------------
	.section	.note.nv.tkinfo,"",@"SHT_NOTE"
	.sectionflags	@"SHF_NOTE_NV_TKINFO"
	.tkinfo
        /*0018*/ 	.word	0x00000002
        /*0030*/ 	.string	""
        /*0030*/ 	.string	"ptxas"
        /*0030*/ 	.string	"Cuda compilation tools, release 13.0, V13.0.88"
        /*0030*/ 	.string	"Build cuda_13.0.r13.0/compiler.36424714_0"
        /*0030*/ 	.string	"-arch sm_100 -m 64 "



//--------------------- .note.nv.cuinfo           --------------------------
	.section	.note.nv.cuinfo,"",@"SHT_NOTE"
	.sectionflags	@"SHF_NOTE_NV_CUINFO"
        /*0018*/ 	.short	0x0002
        /*001a*/ 	.short	0x0064
        /*001c*/ 	.short	0x0082
	.zero		2


//--------------------- .nv.info                  --------------------------
	.section	.nv.info,"",@"SHT_CUDA_INFO"
	.align	4


	//----- nvinfo : EIATTR_REGCOUNT
	.align		4
        /*0000*/ 	.byte	0x04, 0x2f
        /*0002*/ 	.short	(.L_1 - .L_0)
	.align		4
.L_0:
        /*0004*/ 	.word	index@(_Z15set_prior_probsILi13ELi2ELi10EEvPf)
        /*0008*/ 	.word	0x0000000b


	//----- nvinfo : EIATTR_FRAME_SIZE
	.align		4
.L_1:
        /*000c*/ 	.byte	0x04, 0x11
        /*000e*/ 	.short	(.L_3 - .L_2)
	.align		4
.L_2:
        /*0010*/ 	.word	index@(_Z15set_prior_probsILi13ELi2ELi10EEvPf)
        /*0014*/ 	.word	0x00000000


	//----- nvinfo : EIATTR_REGCOUNT
	.align		4
.L_3:
        /*0018*/ 	.byte	0x04, 0x2f
        /*001a*/ 	.short	(.L_5 - .L_4)
	.align		4
.L_4:
        /*001c*/ 	.word	index@(_Z20BBPA_smem_interleaveILi13ELi2ELi9EEvPKfPf)
        /*0020*/ 	.word	0x00000020


	//----- nvinfo : EIATTR_FRAME_SIZE
	.align		4
.L_5:
        /*0024*/ 	.byte	0x04, 0x11
        /*0026*/ 	.short	(.L_7 - .L_6)
	.align		4
.L_6:
        /*0028*/ 	.word	index@(_Z20BBPA_smem_interleaveILi13ELi2ELi9EEvPKfPf)
        /*002c*/ 	.word	0x00000000


	//----- nvinfo : EIATTR_MIN_STACK_SIZE
	.align		4
.L_7:
        /*0030*/ 	.byte	0x04, 0x12
        /*0032*/ 	.short	(.L_9 - .L_8)
	.align		4
.L_8:
        /*0034*/ 	.word	index@(_Z20BBPA_smem_interleaveILi13ELi2ELi9EEvPKfPf)
        /*0038*/ 	.word	0x00000000


	//----- nvinfo : EIATTR_MIN_STACK_SIZE
	.align		4
.L_9:
        /*003c*/ 	.byte	0x04, 0x12
        /*003e*/ 	.short	(.L_11 - .L_10)
	.align		4
.L_10:
        /*0040*/ 	.word	index@(_Z15set_prior_probsILi13ELi2ELi10EEvPf)
        /*0044*/ 	.word	0x00000000
.L_11:


//--------------------- .nv.compat                --------------------------
	.section	.nv.compat,"",@"SHT_CUDA_COMPAT_INFO"
	.align	4
        /*0000*/ 	.byte	0x02, 0x09, 0x00, 0x00, 0x02, 0x02, 0x01, 0x00, 0x02, 0x05, 0x05, 0x00, 0x03, 0x07, 0x01, 0x01
        /*0010*/ 	.byte	0x02, 0x03, 0x00, 0x00, 0x02, 0x06, 0x01, 0x00, 0x04, 0x0b, 0x08, 0x00, 0x09, 0x00, 0x00, 0x00
        /*0020*/ 	.byte	0x00, 0x00, 0x00, 0x00


//--------------------- .nv.info._Z20BBPA_smem_interleaveILi13ELi2ELi9EEvPKfPf --------------------------
	.section	.nv.info._Z20BBPA_smem_interleaveILi13ELi2ELi9EEvPKfPf,"",@"SHT_CUDA_INFO"
	.sectionflags	@""
	.align	4


	//----- nvinfo : EIATTR_CUDA_API_VERSION
	.align		4
        /*0000*/ 	.byte	0x04, 0x37
        /*0002*/ 	.short	(.L_13 - .L_12)
.L_12:
        /*0004*/ 	.word	0x00000082


	//----- nvinfo : EIATTR_KPARAM_INFO
	.align		4
.L_13:
        /*0008*/ 	.byte	0x04, 0x17
        /*000a*/ 	.short	(.L_15 - .L_14)
.L_14:
        /*000c*/ 	.word	0x00000000
        /*0010*/ 	.short	0x0001
        /*0012*/ 	.short	0x0008
        /*0014*/ 	.byte	0x00, 0xf5, 0x21, 0x00


	//----- nvinfo : EIATTR_KPARAM_INFO
	.align		4
.L_15:
        /*0018*/ 	.byte	0x04, 0x17
        /*001a*/ 	.short	(.L_17 - .L_16)
.L_16:
        /*001c*/ 	.word	0x00000000
        /*0020*/ 	.short	0x0000
        /*0022*/ 	.short	0x0000
        /*0024*/ 	.byte	0x00, 0xf5, 0x21, 0x00


	//----- nvinfo : EIATTR_SPARSE_MMA_MASK
	.align		4
.L_17:
        /*0028*/ 	.byte	0x03, 0x50
        /*002a*/ 	.short	0x0000


	//----- nvinfo : EIATTR_MAXREG_COUNT
	.align		4
        /*002c*/ 	.byte	0x03, 0x1b
        /*002e*/ 	.short	0x00ff


	//----- nvinfo : EIATTR_NUM_BARRIERS
	.align		4
        /*0030*/ 	.byte	0x02, 0x4c
        /*0032*/ 	.byte	0x01
	.zero		1


	//----- nvinfo : EIATTR_MERCURY_ISA_VERSION
	.align		4
        /*0034*/ 	.byte	0x03, 0x5f
        /*0036*/ 	.short	0x0101


	//----- nvinfo : EIATTR_VRC_CTA_INIT_COUNT
	.align		4
        /*0038*/ 	.byte	0x02, 0x4a
	.zero		1
	.zero		1


	//----- nvinfo : EIATTR_EXIT_INSTR_OFFSETS
	.align		4
        /*003c*/ 	.byte	0x04, 0x1c
        /*003e*/ 	.short	(.L_19 - .L_18)


	//   ....[0]....
.L_18:
        /*0040*/ 	.word	0x00002ef0


	//----- nvinfo : EIATTR_CRS_STACK_SIZE
	.align		4
.L_19:
        /*0044*/ 	.byte	0x04, 0x1e
        /*0046*/ 	.short	(.L_21 - .L_20)
.L_20:
        /*0048*/ 	.word	0x00000000


	//----- nvinfo : EIATTR_CBANK_PARAM_SIZE
	.align		4
.L_21:
        /*004c*/ 	.byte	0x03, 0x19
        /*004e*/ 	.short	0x0010


	//----- nvinfo : EIATTR_PARAM_CBANK
	.align		4
        /*0050*/ 	.byte	0x04, 0x0a
        /*0052*/ 	.short	(.L_23 - .L_22)
	.align		4
.L_22:
        /*0054*/ 	.word	index@(.nv.constant0._Z20BBPA_smem_interleaveILi13ELi2ELi9EEvPKfPf)
        /*0058*/ 	.short	0x0380
        /*005a*/ 	.short	0x0010


	//----- nvinfo : EIATTR_SW_WAR
	.align		4
.L_23:
        /*005c*/ 	.byte	0x04, 0x36
        /*005e*/ 	.short	(.L_25 - .L_24)
.L_24:
        /*0060*/ 	.word	0x00000008
.L_25:


//--------------------- .nv.info._Z15set_prior_probsILi13ELi2ELi10EEvPf --------------------------
	.section	.nv.info._Z15set_prior_probsILi13ELi2ELi10EEvPf,"",@"SHT_CUDA_INFO"
	.sectionflags	@""
	.align	4


	//----- nvinfo : EIATTR_CUDA_API_VERSION
	.align		4
        /*0000*/ 	.byte	0x04, 0x37
        /*0002*/ 	.short	(.L_27 - .L_26)
.L_26:
        /*0004*/ 	.word	0x00000082


	//----- nvinfo : EIATTR_KPARAM_INFO
	.align		4
.L_27:
        /*0008*/ 	.byte	0x04, 0x17
        /*000a*/ 	.short	(.L_29 - .L_28)
.L_28:
        /*000c*/ 	.word	0x00000000
        /*0010*/ 	.short	0x0000
        /*0012*/ 	.short	0x0000
        /*0014*/ 	.byte	0x00, 0xf5, 0x21, 0x00


	//----- nvinfo : EIATTR_SPARSE_MMA_MASK
	.align		4
.L_29:
        /*0018*/ 	.byte	0x03, 0x50
        /*001a*/ 	.short	0x0000


	//----- nvinfo : EIATTR_MAXREG_COUNT
	.align		4
        /*001c*/ 	.byte	0x03, 0x1b
        /*001e*/ 	.short	0x00ff


	//----- nvinfo : EIATTR_MERCURY_ISA_VERSION
	.align		4
        /*0020*/ 	.byte	0x03, 0x5f
        /*0022*/ 	.short	0x0101


	//----- nvinfo : EIATTR_VRC_CTA_INIT_COUNT
	.align		4
        /*0024*/ 	.byte	0x02, 0x4a
	.zero		1
	.zero		1


	//----- nvinfo : EIATTR_EXIT_INSTR_OFFSETS
	.align		4
        /*0028*/ 	.byte	0x04, 0x1c
        /*002a*/ 	.short	(.L_31 - .L_30)


	//   ....[0]....
.L_30:
        /*002c*/ 	.word	0x00000460


	//----- nvinfo : EIATTR_CBANK_PARAM_SIZE
	.align		4
.L_31:
        /*0030*/ 	.byte	0x03, 0x19
        /*0032*/ 	.short	0x0008


	//----- nvinfo : EIATTR_PARAM_CBANK
	.align		4
        /*0034*/ 	.byte	0x04, 0x0a
        /*0036*/ 	.short	(.L_33 - .L_32)
	.align		4
.L_32:
        /*0038*/ 	.word	index@(.nv.constant0._Z15set_prior_probsILi13ELi2ELi10EEvPf)
        /*003c*/ 	.short	0x0380
        /*003e*/ 	.short	0x0008


	//----- nvinfo : EIATTR_SW_WAR
	.align		4
.L_33:
        /*0040*/ 	.byte	0x04, 0x36
        /*0042*/ 	.short	(.L_35 - .L_34)
.L_34:
        /*0044*/ 	.word	0x00000008
.L_35:


//--------------------- .nv.callgraph             --------------------------
	.section	.nv.callgraph,"",@"SHT_CUDA_CALLGRAPH"
	.align	4
	.sectionentsize	8
	.align		4
        /*0000*/ 	.word	0x00000000
	.align		4
        /*0004*/ 	.word	0xffffffff
	.align		4
        /*0008*/ 	.word	0x00000000
	.align		4
        /*000c*/ 	.word	0xfffffffe
	.align		4
        /*0010*/ 	.word	0x00000000
	.align		4
        /*0014*/ 	.word	0xfffffffd
	.align		4
        /*0018*/ 	.word	0x00000000
	.align		4
        /*001c*/ 	.word	0xfffffffc


//--------------------- .text._Z20BBPA_smem_interleaveILi13ELi2ELi9EEvPKfPf --------------------------
	.section	.text._Z20BBPA_smem_interleaveILi13ELi2ELi9EEvPKfPf,"ax",@progbits
	.align	128
        .global         _Z20BBPA_smem_interleaveILi13ELi2ELi9EEvPKfPf
        .type           _Z20BBPA_smem_interleaveILi13ELi2ELi9EEvPKfPf,@function
        .size           _Z20BBPA_smem_interleaveILi13ELi2ELi9EEvPKfPf,(.L_x_11 - _Z20BBPA_smem_interleaveILi13ELi2ELi9EEvPKfPf)
        .other          _Z20BBPA_smem_interleaveILi13ELi2ELi9EEvPKfPf,@"STO_CUDA_ENTRY STV_DEFAULT"
_Z20BBPA_smem_interleaveILi13ELi2ELi9EEvPKfPf:
.text._Z20BBPA_smem_interleaveILi13ELi2ELi9EEvPKfPf:
[----:B------:R-:W-:Y:S01]  /*0000*/  LDC R1, c[0x0][0x37c] ;  /* 0x0000df00ff017b82 */ /* 0x000fe20000000800 */
[----:B------:R-:W0:Y:S07]  /*0010*/  S2R R0, SR_TID.X ;  /* 0x0000000000007919 */ /* 0x000e2e0000002100 */
[----:B------:R-:W1:Y:S01]  /*0020*/  LDC R25, c[0x0][0x360] ;  /* 0x0000d800ff197b82 */ /* 0x000e620000000800 */
[----:B------:R-:W-:Y:S01]  /*0030*/  BSSY.RECONVERGENT B0, `(.L_x_0) ;  /* 0x00000f4000007945 */ /* 0x000fe20003800200 */
[----:B0-----:R-:W-:-:S13]  /*0040*/  ISETP.NE.AND P0, PT, R0, RZ, PT ;  /* 0x000000ff0000720c */ /* 0x001fda0003f05270 */
[----:B------:R-:W-:Y:S05]  /*0050*/  @P0 BRA `(.L_x_1) ;  /* 0x0000000c00c40947 */ /* 0x000fea0003800000 */
[----:B------:R-:W0:Y:S01]  /*0060*/  S2UR UR4, SR_CgaCtaId ;  /* 0x00000000000479c3 */ /* 0x000e220000008800 */
[----:B------:R-:W-:Y:S01]  /*0070*/  UMOV UR5, 0x400 ;  /* 0x0000040000057882 */ /* 0x000fe20000000000 */
[----:B------:R-:W-:Y:S01]  /*0080*/  UMOV UR77, 0x17 ;  /* 0x00000017004d7882 */ /* 0x000fe20000000000 */
[----:B0-----:R-:W-:-:S03]  /*0090*/  ULEA UR5, UR4, UR5, 0x18 ;  /* 0x0000000504057291 */ /* 0x001fc6000f8ec0ff */
[----:B------:R-:W-:-:S06]  /*00a0*/  UMOV UR4, URZ ;  /* 0x000000ff00047c82 */ /* 0x000fcc0008000000 */
[----:B------:R-:W-:Y:S04]  /*00b0*/  STS.128 [UR5], RZ ;  /* 0x000000ffff007988 */ /* 0x000fe80008000c05 */
[----:B------:R-:W-:Y:S04]  /*00c0*/  STS.128 [UR5+0x10], RZ ;  /* 0x000010ffff007988 */ /* 0x000fe80008000c05 */
[----:B------:R-:W-:Y:S04]  /*00d0*/  STS.128 [UR5+0x20], RZ ;  /* 0x000020ffff007988 */ /* 0x000fe80008000c05 */
[----:B------:R-:W-:Y:S04]  /*00e0*/  STS.128 [UR5+0x30], RZ ;  /* 0x000030ffff007988 */ /* 0x000fe80008000c05 */
[----:B------:R-:W-:Y:S04]  /*00f0*/  STS.128 [UR5+0x40], RZ ;  /* 0x000040ffff007988 */ /* 0x000fe80008000c05 */
[----:B------:R-:W-:Y:S04]  /*0100*/  STS.64 [UR5+0x50], RZ ;  /* 0x000050ffff007988 */ /* 0x000fe80008000a05 */
[----:B------:R-:W-:Y:S01]  /*0110*/  STS [UR5+0x58], RZ ;  /* 0x000058ffff007988 */ /* 0x000fe20008000805 */
.L_x_2:
[----:B------:R-:W-:Y:S02]  /*0120*/  UIADD3 UR9, UPT, UPT, UR77, 0x1, URZ ;  /* 0x000000014d097890 */ /* 0x000fe4000fffe0ff */
[----:B------:R-:W-:Y:S02]  /*0130*/  UIADD3 UR8, UPT, UPT, UR77, 0x2, URZ ;  /* 0x000000024d087890 */ /* 0x000fe4000fffe0ff */
[----:B------:R-:W-:Y:S02]  /*0140*/  UIADD3 UR7, UPT, UPT, UR77, 0x3, URZ ;  /* 0x000000034d077890 */ /* 0x000fe4000fffe0ff */
[----:B------:R-:W-:Y:S02]  /*0150*/  ULEA UR10, UR77, UR5, 0x2 ;  /* 0x000000054d0a7291 */ /* 0x000fe4000f8e10ff */
[----:B------:R-:W-:Y:S02]  /*0160*/  UIADD3 UR6, UPT, UPT, UR77, 0x4, URZ ;  /* 0x000000044d067890 */ /* 0x000fe4000fffe0ff */
[----:B------:R-:W-:-:S02]  /*0170*/  UIADD3 UR74, UPT, UPT, UR77, 0x5, URZ ;  /* 0x000000054d4a7890 */ /* 0x000fc4000fffe0ff */
[----:B------:R-:W-:Y:S02]  /*0180*/  ULEA UR9, UR9, UR5, 0x2 ;  /* 0x0000000509097291 */ /* 0x000fe4000f8e10ff */
[----:B------:R-:W-:Y:S01]  /*0190*/  UIADD3 UR73, UPT, UPT, UR77, 0x6, URZ ;  /* 0x000000064d497890 */ /* 0x000fe2000fffe0ff */
[----:B------:R-:W-:Y:S01]  /*01a0*/  STS [UR10], RZ ;  /* 0x000000ffff007988 */ /* 0x000fe2000800080a */
[----:B------:R-:W-:Y:S02]  /*01b0*/  ULEA UR8, UR8, UR5, 0x2 ;  /* 0x0000000508087291 */ /* 0x000fe4000f8e10ff */
[----:B------:R-:W-:Y:S02]  /*01c0*/  UIADD3 UR72, UPT, UPT, UR77, 0x7, URZ ;  /* 0x000000074d487890 */ /* 0x000fe4000fffe0ff */
[----:B------:R-:W-:Y:S01]  /*01d0*/  ULEA UR7, UR7, UR5, 0x2 ;  /* 0x0000000507077291 */ /* 0x000fe2000f8e10ff */
[----:B------:R-:W-:Y:S01]  /*01e0*/  STS [UR9], RZ ;  /* 0x000000ffff007988 */ /* 0x000fe20008000809 */
[----:B------:R-:W-:-:S02]  /*01f0*/  UIADD3 UR71, UPT, UPT, UR77, 0x8, URZ ;  /* 0x000000084d477890 */ /* 0x000fc4000fffe0ff */
[----:B------:R-:W-:Y:S01]  /*0200*/  ULEA UR6, UR6, UR5, 0x2 ;  /* 0x0000000506067291 */ /* 0x000fe2000f8e10ff */
[----:B------:R-:W-:Y:S01]  /*0210*/  STS [UR8], RZ ;  /* 0x000000ffff007988 */ /* 0x000fe20008000808 */
[----:B------:R-:W-:Y:S02]  /*0220*/  UIADD3 UR70, UPT, UPT, UR77, 0x9, URZ ;  /* 0x000000094d467890 */ /* 0x000fe4000fffe0ff */
[----:B------:R-:W-:Y:S01]  /*0230*/  ULEA UR74, UR74, UR5, 0x2 ;  /* 0x000000054a4a7291 */ /* 0x000fe2000f8e10ff */
[----:B------:R-:W-:Y:S01]  /*0240*/  STS [UR7], RZ ;  /* 0x000000ffff007988 */ /* 0x000fe20008000807 */
        /* <DEDUP_REMOVED lines=195> */
[----:B------:R-:W-:Y:S02]  /*0e80*/  ULEA UR10, UR10, UR5, 0x2 ;  /* 0x000000050a0a7291 */ /* 0x000fe4000f8e10ff */
[----:B------:R-:W-:Y:S01]  /*0e90*/  ULEA UR9, UR9, UR5, 0x2 ;  /* 0x0000000509097291 */ /* 0x000fe2000f8e10ff */
[----:B------:R-:W-:Y:S01]  /*0ea0*/  STS [UR12], RZ ;  /* 0x000000ffff007988 */ /* 0x000fe2000800080c */
[----:B------:R-:W-:Y:S02]  /*0eb0*/  ULEA UR8, UR8, UR5, 0x2 ;  /* 0x0000000508087291 */ /* 0x000fe4000f8e10ff */
[----:B------:R-:W-:Y:S01]  /*0ec0*/  ULEA UR7, UR7, UR5, 0x2 ;  /* 0x0000000507077291 */ /* 0x000fe2000f8e10ff */
[----:B------:R-:W-:Y:S01]  /*0ed0*/  STS [UR11], RZ ;  /* 0x000000ffff007988 */ /* 0x000fe2000800080b */
[----:B------:R-:W-:-:S03]  /*0ee0*/  UIADD3 UR77, UP0, UPT, UR77, 0x4b, URZ ;  /* 0x0000004b4d4d7890 */ /* 0x000fc6000ff1e0ff */
[----:B------:R-:W-:Y:S01]  /*0ef0*/  STS [UR10], RZ ;  /* 0x000000ffff007988 */ /* 0x000fe2000800080a */
[----:B------:R-:W-:Y:S02]  /*0f00*/  UIADD3.X UR4, UPT, UPT, URZ, UR4, URZ, UP0, !UPT ;  /* 0x00000004ff047290 */ /* 0x000fe400087fe4ff */
[----:B------:R-:W-:Y:S01]  /*0f10*/  UISETP.GE.U32.AND UP0, UPT, UR77, 0x800, UPT ;  /* 0x000008004d00788c */ /* 0x000fe2000bf06070 */
[----:B------:R-:W-:Y:S03]  /*0f20*/  STS [UR9], RZ ;  /* 0x000000ffff007988 */ /* 0x000fe60008000809 */
[----:B------:R-:W-:Y:S01]  /*0f30*/  UISETP.GE.U32.AND.EX UP0, UPT, UR4, URZ, UPT, UP0 ;  /* 0x000000ff0400728c */ /* 0x000fe2000bf06100 */
[----:B------:R-:W-:Y:S04]  /*0f40*/  STS [UR8], RZ ;  /* 0x000000ffff007988 */ /* 0x000fe80008000808 */
[----:B------:R-:W-:Y:S04]  /*0f50*/  STS [UR7], RZ ;  /* 0x000000ffff007988 */ /* 0x000fe80008000807 */
[----:B------:R-:W-:Y:S05]  /*0f60*/  BRA.U !UP0, `(.L_x_2) ;  /* 0xfffffff1086c7547 */ /* 0x000fea000b83ffff */
.L_x_1:
[----:B------:R-:W-:Y:S05]  /*0f70*/  BSYNC.RECONVERGENT B0 ;  /* 0x0000000000007941 */ /* 0x000fea0003800200 */
.L_x_0:
[----:B------:R-:W1:Y:S01]  /*0f80*/  S2UR UR4, SR_CTAID.X ;  /* 0x00000000000479c3 */ /* 0x000e620000002500 */
[----:B------:R-:W0:Y:S07]  /*0f90*/  LDCU.64 UR40, c[0x0][0x358] ;  /* 0x00006b00ff2877ac */ /* 0x000e2e0008000a00 */
[----:B------:R-:W-:Y:S08]  /*0fa0*/  BAR.SYNC.DEFER_BLOCKING 0x0 ;  /* 0x0000000000007b1d */ /* 0x000ff00000010000 */
[----:B------:R-:W2:Y:S01]  /*0fb0*/  LDC.64 R4, c[0x0][0x380] ;  /* 0x0000e000ff047b82 */ /* 0x000ea20000000a00 */
[----:B-1----:R-:W-:-:S04]  /*0fc0*/  IMAD R25, R25, UR4, R0 ;  /* 0x0000000419197c24 */ /* 0x002fc8000f8e0200 */
[----:B--2---:R-:W-:-:S05]  /*0fd0*/  IMAD.WIDE R4, R25, 0x4, R4 ;  /* 0x0000000419047825 */ /* 0x004fca00078e0204 */
[----:B0-----:R0:W5:Y:S01]  /*0fe0*/  LDG.E.CONSTANT R3, desc[UR40][R4.64] ;  /* 0x0000002804037981 */ /* 0x001162000c1e9900 */
[----:B------:R-:W-:Y:S01]  /*0ff0*/  VIADD R2, R0, 0x3 ;  /* 0x0000000300027836 */ /* 0x000fe20000000000 */
[----:B------:R-:W-:Y:S01]  /*1000*/  SHF.R.S32.HI R24, RZ, 0xd, R25 ;  /* 0x0000000dff187819 */ /* 0x000fe20000011419 */
[----:B------:R-:W-:-:S06]  /*1010*/  UMOV UR4, URZ ;  /* 0x000000ff00047c82 */ /* 0x000fcc0008000000 */
.L_x_8:
[----:B------:R-:W1:Y:S01]  /*1020*/  S2UR UR5, SR_CgaCtaId ;  /* 0x00000000000579c3 */ /* 0x000e620000008800 */
[----:B------:R-:W-:Y:S01]  /*1030*/  UMOV UR6, 0x400 ;  /* 0x0000040000067882 */ /* 0x000fe20000000000 */
[----:B0-----:R-:W-:Y:S01]  /*1040*/  IMAD.MOV.U32 R4, RZ, RZ, R2 ;  /* 0x000000ffff047224 */ /* 0x001fe200078e0002 */
[----:B-1----:R-:W-:-:S03]  /*1050*/  ULEA UR6, UR5, UR6, 0x18 ;  /* 0x0000000605067291 */ /* 0x002fc6000f8ec0ff */
[----:B------:R-:W-:-:S09]  /*1060*/  UMOV UR5, 0x7 ;  /* 0x0000000700057882 */ /* 0x000fd20000000000 */
.L_x_3:
[----:B0-----:R-:W-:Y:S01]  /*1070*/  VIADD R6, R4, 0xfffffffd ;  /* 0xfffffffd04067836 */ /* 0x001fe20000000000 */
[----:B------:R-:W-:Y:S01]  /*1080*/  UIADD3 UR5, UPT, UPT, UR5, 0x8, URZ ;  /* 0x0000000805057890 */ /* 0x000fe2000fffe0ff */
[----:B------:R-:W-:-:S03]  /*1090*/  IMAD.U32 R5, RZ, RZ, UR4 ;  /* 0x00000004ff057e24 */ /* 0x000fc6000f8e00ff */
[----:B------:R-:W-:Y:S01]  /*10a0*/  LOP3.LUT R8, R6, 0x1ff, RZ, 0xc0, !PT ;  /* 0x000001ff06087812 */ /* 0x000fe200078ec0ff */
[----:B------:R-:W-:-:S04]  /*10b0*/  UISETP.NE.AND UP0, UPT, UR5, 0x207, UPT ;  /* 0x000002070500788c */ /* 0x000fc8000bf05270 */
[----:B------:R-:W-:-:S05]  /*10c0*/  IMAD R8, R5, 0x200, R8 ;  /* 0x0000020005087824 */ /* 0x000fca00078e0208 */
[C---:B------:R-:W-:Y:S02]  /*10d0*/  LOP3.LUT R7, R8.reuse, R25, RZ, 0xc0, !PT ;  /* 0x0000001908077212 */ /* 0x040fe400078ec0ff */
[----:B------:R-:W-:Y:S02]  /*10e0*/  LOP3.LUT R9, R8, R24, RZ, 0xc0, !PT ;  /* 0x0000001808097212 */ /* 0x000fe400078ec0ff */
[-C--:B------:R-:W-:Y:S02]  /*10f0*/  ISETP.NE.AND P0, PT, R7, R8.reuse, PT ;  /* 0x000000080700720c */ /* 0x080fe40003f05270 */
[----:B------:R-:W-:Y:S01]  /*1100*/  ISETP.NE.AND P1, PT, R9, R8, PT ;  /* 0x000000080900720c */ /* 0x000fe20003f25270 */
[----:B------:R-:W-:Y:S01]  /*1110*/  IMAD.SHL.U32 R8, R6, 0x10, RZ ;  /* 0x0000001006087824 */ /* 0x000fe200078e00ff */
[----:B------:R-:W-:Y:S02]  /*1120*/  SEL R6, RZ, 0x1, !P0 ;  /* 0x00000001ff067807 */ /* 0x000fe40004000000 */
[----:B------:R-:W-:-:S02]  /*1130*/  SEL R7, RZ, 0x2, !P1 ;  /* 0x00000002ff077807 */ /* 0x000fc40004800000 */
[----:B------:R-:W-:-:S03]  /*1140*/  LOP3.LUT R9, R8, 0x1ff0, RZ, 0xc0, !PT ;  /* 0x00001ff008097812 */ /* 0x000fc600078ec0ff */
[----:B------:R-:W-:Y:S02]  /*1150*/  IMAD.IADD R6, R6, 0x1, R7 ;  /* 0x0000000106067824 */ /* 0x000fe400078e0207 */
[----:B------:R-:W-:Y:S02]  /*1160*/  VIADD R7, R4, 0xfffffffe ;  /* 0xfffffffe04077836 */ /* 0x000fe40000000000 */
[----:B------:R-:W-:-:S03]  /*1170*/  IMAD R6, R6, 0x4, R9 ;  /* 0x0000000406067824 */ /* 0x000fc600078e0209 */
[----:B------:R-:W-:Y:S02]  /*1180*/  LOP3.LUT R10, R7, 0x1ff, RZ, 0xc0, !PT ;  /* 0x000001ff070a7812 */ /* 0x000fe400078ec0ff */
[----:B------:R-:W0:Y:S03]  /*1190*/  LDS R8, [R6+UR6] ;  /* 0x0000000606087984 */ /* 0x000e260008000800 */
[----:B------:R-:W-:-:S05]  /*11a0*/  IMAD R10, R5, 0x200, R10 ;  /* 0x00000200050a7824 */ /* 0x000fca00078e020a */
[C---:B------:R-:W-:Y:S02]  /*11b0*/  LOP3.LUT R9, R10.reuse, R25, RZ, 0xc0, !PT ;  /* 0x000000190a097212 */ /* 0x040fe400078ec0ff */
[----:B------:R-:W-:Y:S02]  /*11c0*/  LOP3.LUT R11, R10, R24, RZ, 0xc0, !PT ;  /* 0x000000180a0b7212 */ /* 0x000fe400078ec0ff */
[-C--:B------:R-:W-:Y:S01]  /*11d0*/  ISETP.NE.AND P0, PT, R9, R10.reuse, PT ;  /* 0x0000000a0900720c */ /* 0x080fe20003f05270 */
[----:B------:R-:W-:Y:S01]  /*11e0*/  IMAD.SHL.U32 R9, R7, 0x10, RZ ;  /* 0x0000001007097824 */ /* 0x000fe200078e00ff */
[----:B------:R-:W-:Y:S02]  /*11f0*/  ISETP.NE.AND P1, PT, R11, R10, PT ;  /* 0x0000000a0b00720c */ /* 0x000fe40003f25270 */
[----:B------:R-:W-:Y:S02]  /*1200*/  SEL R7, RZ, 0x1, !P0 ;  /* 0x00000001ff077807 */ /* 0x000fe40004000000 */
[----:B------:R-:W-:-:S02]  /*1210*/  SEL R10, RZ, 0x2, !P1 ;  /* 0x00000002ff0a7807 */ /* 0x000fc40004800000 */
[----:B------:R-:W-:-:S03]  /*1220*/  LOP3.LUT R9, R9, 0x1ff0, RZ, 0xc0, !PT ;  /* 0x00001ff009097812 */ /* 0x000fc600078ec0ff */
[----:B------:R-:W-:-:S04]  /*1230*/  IMAD.IADD R10, R7, 0x1, R10 ;  /* 0x00000001070a7824 */ /* 0x000fc800078e020a */
[----:B------:R-:W-:Y:S02]  /*1240*/  IMAD R9, R10, 0x4, R9 ;  /* 0x000000040a097824 */ /* 0x000fe400078e0209 */
[----:B------:R-:W-:-:S05]  /*1250*/  VIADD R10, R4, 0xffffffff ;  /* 0xffffffff040a7836 */ /* 0x000fca0000000000 */
[C---:B------:R-:W-:Y:S01]  /*1260*/  LOP3.LUT R12, R10.reuse, 0x1ff, RZ, 0xc0, !PT ;  /* 0x000001ff0a0c7812 */ /* 0x040fe200078ec0ff */
[----:B------:R-:W-:-:S04]  /*1270*/  IMAD.SHL.U32 R10, R10, 0x10, RZ ;  /* 0x000000100a0a7824 */ /* 0x000fc800078e00ff */
[----:B------:R-:W-:Y:S02]  /*1280*/  IMAD R12, R5, 0x200, R12 ;  /* 0x00000200050c7824 */ /* 0x000fe400078e020c */
[----:B0----5:R-:W-:-:S03]  /*1290*/  FADD R7, R3, R8 ;  /* 0x0000000803077221 */ /* 0x021fc60000000000 */
[C---:B------:R-:W-:Y:S02]  /*12a0*/  LOP3.LUT R11, R12.reuse, R25, RZ, 0xc0, !PT ;  /* 0x000000190c0b7212 */ /* 0x040fe400078ec0ff */
[----:B------:R0:W-:Y:S01]  /*12b0*/  STS [R6+UR6], R7 ;  /* 0x0000000706007988 */ /* 0x0001e20008000806 */
[----:B------:R-:W-:Y:S01]  /*12c0*/  LOP3.LUT R13, R12, R24, RZ, 0xc0, !PT ;  /* 0x000000180c0d7212 */ /* 0x000fe200078ec0ff */
[----:B------:R-:W-:Y:S01]  /*12d0*/  BAR.SYNC.DEFER_BLOCKING 0x0 ;  /* 0x0000000000007b1d */ /* 0x000fe20000010000 */
[-C--:B------:R-:W-:Y:S02]  /*12e0*/  ISETP.NE.AND P0, PT, R11, R12.reuse, PT ;  /* 0x0000000c0b00720c */ /* 0x080fe40003f05270 */
[----:B------:R-:W-:Y:S02]  /*12f0*/  ISETP.NE.AND P1, PT, R13, R12, PT ;  /* 0x0000000c0d00720c */ /* 0x000fe40003f25270 */
[----:B------:R-:W-:Y:S02]  /*1300*/  LOP3.LUT R11, R10, 0x1ff0, RZ, 0xc0, !PT ;  /* 0x00001ff00a0b7812 */ /* 0x000fe400078ec0ff */
[----:B0-----:R-:W-:-:S02]  /*1310*/  SEL R6, RZ, 0x1, !P0 ;  /* 0x00000001ff067807 */ /* 0x001fc40004000000 */
[----:B------:R-:W-:Y:S02]  /*1320*/  SEL R7, RZ, 0x2, !P1 ;  /* 0x00000002ff077807 */ /* 0x000fe40004800000 */
[----:B------:R-:W-:-:S03]  /*1330*/  LOP3.LUT R12, R4, 0x1ff, RZ, 0xc0, !PT ;  /* 0x000001ff040c7812 */ /* 0x000fc600078ec0ff */
[----:B------:R-:W-:Y:S02]  /*1340*/  IMAD.IADD R6, R6, 0x1, R7 ;  /* 0x0000000106067824 */ /* 0x000fe400078e0207 */
[----:B------:R-:W-:Y:S02]  /*1350*/  IMAD R12, R5, 0x200, R12 ;  /* 0x00000200050c7824 */ /* 0x000fe400078e020c */
[----:B------:R-:W-:-:S03]  /*1360*/  IMAD R6, R6, 0x4, R11 ;  /* 0x0000000406067824 */ /* 0x000fc600078e020b */
[C---:B------:R-:W-:Y:S02]  /*1370*/  LOP3.LUT R7, R12.reuse, R25, RZ, 0xc0, !PT ;  /* 0x000000190c077212 */ /* 0x040fe400078ec0ff */
[----:B------:R-:W-:Y:S01]  /*1380*/  LOP3.LUT R11, R12, R24, RZ, 0xc0, !PT ;  /* 0x000000180c0b7212 */ /* 0x000fe200078ec0ff */
[----:B------:R-:W0:Y:S01]  /*1390*/  LDS R8, [R9+UR6] ;  /* 0x0000000609087984 */ /* 0x000e220008000800 */
[-C--:B------:R-:W-:Y:S02]  /*13a0*/  ISETP.NE.AND P0, PT, R7, R12.reuse, PT ;  /* 0x0000000c0700720c */ /* 0x080fe40003f05270 */
[----:B------:R-:W-:Y:S01]  /*13b0*/  ISETP.NE.AND P1, PT, R11, R12, PT ;  /* 0x0000000c0b00720c */ /* 0x000fe20003f25270 */
[----:B------:R-:W-:Y:S01]  /*13c0*/  IMAD.SHL.U32 R11, R4, 0x10, RZ ;  /* 0x00000010040b7824 */ /* 0x000fe200078e00ff */
[----:B------:R-:W-:-:S04]  /*13d0*/  SEL R7, RZ, 0x1, !P0 ;  /* 0x00000001ff077807 */ /* 0x000fc80004000000 */
[----:B------:R-:W-:Y:S01]  /*13e0*/  LOP3.LUT R11, R11, 0x1ff0, RZ, 0xc0, !PT ;  /* 0x00001ff00b0b7812 */ /* 0x000fe200078ec0ff */
[----:B0-----:R-:W-:-:S05]  /*13f0*/  FADD R8, R3, R8 ;  /* 0x0000000803087221 */ /* 0x001fca0000000000 */
[----:B------:R0:W-:Y:S01]  /*1400*/  STS [R9+UR6], R8 ;  /* 0x0000000809007988 */ /* 0x0001e20008000806 */
[----:B------:R-:W-:Y:S01]  /*1410*/  BAR.SYNC.DEFER_BLOCKING 0x0 ;  /* 0x0000000000007b1d */ /* 0x000fe20000010000 */
[----:B0-----:R-:W-:Y:S01]  /*1420*/  SEL R8, RZ, 0x2, !P1 ;  /* 0x00000002ff087807 */ /* 0x001fe20004800000 */
[----:B------:R-:W-:-:S04]  /*1430*/  VIADD R9, R4, 0x1 ;  /* 0x0000000104097836 */ /* 0x000fc80000000000 */
[----:B------:R-:W-:Y:S01]  /*1440*/  IMAD.IADD R8, R7, 0x1, R8 ;  /* 0x0000000107087824 */ /* 0x000fe200078e0208 */
[C---:B------:R-:W-:Y:S01]  /*1450*/  LOP3.LUT R12, R9.reuse, 0x1ff, RZ, 0xc0, !PT ;  /* 0x000001ff090c7812 */ /* 0x040fe200078ec0ff */
[----:B------:R-:W-:Y:S02]  /*1460*/  IMAD.SHL.U32 R9, R9, 0x10, RZ ;  /* 0x0000001009097824 */ /* 0x000fe400078e00ff */
[----:B------:R-:W-:Y:S02]  /*1470*/  IMAD R8, R8, 0x4, R11 ;  /* 0x0000000408087824 */ /* 0x000fe400078e020b */
[----:B------:R-:W-:Y:S01]  /*1480*/  IMAD R12, R5, 0x200, R12 ;  /* 0x00000200050c7824 */ /* 0x000fe200078e020c */
[----:B------:R-:W-:-:S04]  /*1490*/  LOP3.LUT R9, R9, 0x1ff0, RZ, 0xc0, !PT ;  /* 0x00001ff009097812 */ /* 0x000fc800078ec0ff */
[C---:B------:R-:W-:Y:S01]  /*14a0*/  LOP3.LUT R11, R12.reuse, R25, RZ, 0xc0, !PT ;  /* 0x000000190c0b7212 */ /* 0x040fe200078ec0ff */
[----:B------:R-:W0:Y:S01]  /*14b0*/  LDS R10, [R6+UR6] ;  /* 0x00000006060a7984 */ /* 0x000e220008000800 */
[----:B------:R-:W-:Y:S02]  /*14c0*/  LOP3.LUT R13, R12, R24, RZ, 0xc0, !PT ;  /* 0x000000180c0d7212 */ /* 0x000fe400078ec0ff */
[-C--:B------:R-:W-:Y:S02]  /*14d0*/  ISETP.NE.AND P0, PT, R11, R12.reuse, PT ;  /* 0x0000000c0b00720c */ /* 0x080fe40003f05270 */
[----:B------:R-:W-:Y:S01]  /*14e0*/  ISETP.NE.AND P1, PT, R13, R12, PT ;  /* 0x0000000c0d00720c */ /* 0x000fe20003f25270 */
[----:B0-----:R-:W-:-:S05]  /*14f0*/  FADD R7, R3, R10 ;  /* 0x0000000a03077221 */ /* 0x001fca0000000000 */
[----:B------:R0:W-:Y:S01]  /*1500*/  STS [R6+UR6], R7 ;  /* 0x0000000706007988 */ /* 0x0001e20008000806 */
[----:B------:R-:W-:Y:S01]  /*1510*/  BAR.SYNC.DEFER_BLOCKING 0x0 ;  /* 0x0000000000007b1d */ /* 0x000fe20000010000 */
[----:B0-----:R-:W-:Y:S02]  /*1520*/  SEL R6, RZ, 0x1, !P0 ;  /* 0x00000001ff067807 */ /* 0x001fe40004000000 */
[----:B------:R-:W-:-:S05]  /*1530*/  SEL R7, RZ, 0x2, !P1 ;  /* 0x00000002ff077807 */ /* 0x000fca0004800000 */
[----:B------:R-:W-:-:S04]  /*1540*/  IMAD.IADD R6, R6, 0x1, R7 ;  /* 0x0000000106067824 */ /* 0x000fc800078e0207 */
[----:B------:R-:W-:Y:S02]  /*1550*/  IMAD R6, R6, 0x4, R9 ;  /* 0x0000000406067824 */ /* 0x000fe400078e0209 */
[----:B------:R-:W-:Y:S01]  /*1560*/  VIADD R9, R4, 0x2 ;  /* 0x0000000204097836 */ /* 0x000fe20000000000 */
[----:B------:R-:W0:Y:S04]  /*1570*/  LDS R10, [R8+UR6] ;  /* 0x00000006080a7984 */ /* 0x000e280008000800 */
[C---:B------:R-:W-:Y:S01]  /*1580*/  LOP3.LUT R12, R9.reuse, 0x1ff, RZ, 0xc0, !PT ;  /* 0x000001ff090c7812 */ /* 0x040fe200078ec0ff */
[----:B------:R-:W-:-:S04]  /*1590*/  IMAD.SHL.U32 R9, R9, 0x10, RZ ;  /* 0x0000001009097824 */ /* 0x000fc800078e00ff */
[----:B------:R-:W-:Y:S01]  /*15a0*/  IMAD R12, R5, 0x200, R12 ;  /* 0x00000200050c7824 */ /* 0x000fe200078e020c */
[----:B------:R-:W-:-:S04]  /*15b0*/  LOP3.LUT R9, R9, 0x1ff0, RZ, 0xc0, !PT ;  /* 0x00001ff009097812 */ /* 0x000fc800078ec0ff */
[C---:B------:R-:W-:Y:S02]  /*15c0*/  LOP3.LUT R11, R12.reuse, R25, RZ, 0xc0, !PT ;  /* 0x000000190c0b7212 */ /* 0x040fe400078ec0ff */
        /* <DEDUP_REMOVED lines=27> */
[C---:B------:R-:W-:Y:S02]  /*1780*/  VIADD R6, R4.reuse, 0x4 ;  /* 0x0000000404067836 */ /* 0x040fe40000000000 */
[----:B------:R-:W-:Y:S01]  /*1790*/  VIADD R4, R4, 0x8 ;  /* 0x0000000804047836 */ /* 0x000fe20000000000 */
[----:B------:R-:W0:Y:S02]  /*17a0*/  LDS R10, [R8+UR6] ;  /* 0x00000006080a7984 */ /* 0x000e240008000800 */
[----:B------:R-:W-:-:S05]  /*17b0*/  LOP3.LUT R12, R6, 0x1ff, RZ, 0xc0, !PT ;  /* 0x000001ff060c7812 */ /* 0x000fca00078ec0ff */
[----:B------:R-:W-:-:S05]  /*17c0*/  IMAD R12, R5, 0x200, R12 ;  /* 0x00000200050c7824 */ /* 0x000fca00078e020c */
[C---:B------:R-:W-:Y:S02]  /*17d0*/  LOP3.LUT R5, R12.reuse, R25, RZ, 0xc0, !PT ;  /* 0x000000190c057212 */ /* 0x040fe400078ec0ff */
[----:B------:R-:W-:Y:S02]  /*17e0*/  LOP3.LUT R11, R12, R24, RZ, 0xc0, !PT ;  /* 0x000000180c0b7212 */ /* 0x000fe400078ec0ff */
[-C--:B------:R-:W-:Y:S02]  /*17f0*/  ISETP.NE.AND P0, PT, R5, R12.reuse, PT ;  /* 0x0000000c0500720c */ /* 0x080fe40003f05270 */
[----:B------:R-:W-:Y:S01]  /*1800*/  ISETP.NE.AND P1, PT, R11, R12, PT ;  /* 0x0000000c0b00720c */ /* 0x000fe20003f25270 */
[----:B------:R-:W-:Y:S01]  /*1810*/  IMAD.SHL.U32 R11, R6, 0x10, RZ ;  /* 0x00000010060b7824 */ /* 0x000fe200078e00ff */
[----:B------:R-:W-:Y:S02]  /*1820*/  SEL R5, RZ, 0x1, !P0 ;  /* 0x00000001ff057807 */ /* 0x000fe40004000000 */
[----:B------:R-:W-:-:S05]  /*1830*/  SEL R6, RZ, 0x2, !P1 ;  /* 0x00000002ff067807 */ /* 0x000fca0004800000 */
[----:B------:R-:W-:Y:S02]  /*1840*/  IMAD.IADD R5, R5, 0x1, R6 ;  /* 0x0000000105057824 */ /* 0x000fe400078e0206 */
[----:B0-----:R-:W-:-:S05]  /*1850*/  FADD R7, R3, R10 ;  /* 0x0000000a03077221 */ /* 0x001fca0000000000 */
[----:B------:R0:W-:Y:S01]  /*1860*/  STS [R8+UR6], R7 ;  /* 0x0000000708007988 */ /* 0x0001e20008000806 */
[----:B------:R-:W-:Y:S01]  /*1870*/  BAR.SYNC.DEFER_BLOCKING 0x0 ;  /* 0x0000000000007b1d */ /* 0x000fe20000010000 */
[----:B0-----:R-:W-:-:S05]  /*1880*/  LOP3.LUT R8, R11, 0x1ff0, RZ, 0xc0, !PT ;  /* 0x00001ff00b087812 */ /* 0x001fca00078ec0ff */
[----:B------:R-:W-:Y:S01]  /*1890*/  IMAD R5, R5, 0x4, R8 ;  /* 0x0000000405057824 */ /* 0x000fe200078e0208 */
[----:B------:R-:W0:Y:S02]  /*18a0*/  LDS R10, [R9+UR6] ;  /* 0x00000006090a7984 */ /* 0x000e240008000800 */
[----:B0-----:R-:W-:-:S05]  /*18b0*/  FADD R10, R3, R10 ;  /* 0x0000000a030a7221 */ /* 0x001fca0000000000 */
[----:B------:R-:W-:Y:S01]  /*18c0*/  STS [R9+UR6], R10 ;  /* 0x0000000a09007988 */ /* 0x000fe20008000806 */
[----:B------:R-:W-:Y:S06]  /*18d0*/  BAR.SYNC.DEFER_BLOCKING 0x0 ;  /* 0x0000000000007b1d */ /* 0x000fec0000010000 */
[----:B------:R-:W0:Y:S02]  /*18e0*/  LDS R6, [R5+UR6] ;  /* 0x0000000605067984 */ /* 0x000e240008000800 */
[----:B0-----:R-:W-:-:S05]  /*18f0*/  FADD R6, R3, R6 ;  /* 0x0000000603067221 */ /* 0x001fca0000000000 */
[----:B------:R0:W-:Y:S01]  /*1900*/  STS [R5+UR6], R6 ;  /* 0x0000000605007988 */ /* 0x0001e20008000806 */
[----:B------:R-:W-:Y:S06]  /*1910*/  BAR.SYNC.DEFER_BLOCKING 0x0 ;  /* 0x0000000000007b1d */ /* 0x000fec0000010000 */
[----:B------:R-:W-:Y:S05]  /*1920*/  BRA.U UP0, `(.L_x_3) ;  /* 0xfffffff500d07547 */ /* 0x000fea000b83ffff */
[----:B------:R-:W-:Y:S01]  /*1930*/  ISETP.NE.AND P0, PT, R0, RZ, PT ;  /* 0x000000ff0000720c */ /* 0x000fe20003f05270 */
[----:B------:R-:W-:-:S12]  /*1940*/  BSSY.RECONVERGENT B0, `(.L_x_4) ;  /* 0x0000156000007945 */ /* 0x000fd80003800200 */
[----:B------:R-:W-:Y:S05]  /*1950*/  @P0 BRA `(.L_x_5) ;  /* 0x0000001400500947 */ /* 0x000fea0003800000 */
[----:B------:R-:W1:Y:S01]  /*1960*/  LDCU.64 UR12, c[0x0][0x388] ;  /* 0x00007100ff0c77ac */ /* 0x000e620008000a00 */
[----:B------:R-:W-:-:S05]  /*1970*/  UMOV UR5, URZ ;  /* 0x000000ff00057c82 */ /* 0x000fca0008000000 */
.L_x_6:
[----:B------:R-:W-:Y:S02]  /*1980*/  ULEA UR10, UR5, UR6, 0x2 ;  /* 0x00000006050a7291 */ /* 0x000fe4000f8e10ff */
[----:B------:R-:W-:-:S04]  /*1990*/  ULEA UR7, UR4, UR5, 0xb ;  /* 0x0000000504077291 */ /* 0x000fc8000f8e58ff */
[----:B-1----:R-:W-:-:S03]  /*19a0*/  UIMAD.WIDE.U32 UR8, UR7, 0x4, UR12 ;  /* 0x00000004070878a5 */ /* 0x002fc6000f8e000c */
[----:B0-----:R-:W0:Y:S03]  /*19b0*/  LDS.128 R4, [UR10] ;  /* 0x0000000aff047984 */ /* 0x001e260008000c00 */
[----:B------:R-:W-:Y:S01]  /*19c0*/  IMAD.U32 R26, RZ, RZ, UR8 ;  /* 0x00000008ff1a7e24 */ /* 0x000fe2000f8e00ff */
[----:B------:R-:W1:Y:S01]  /*19d0*/  LDS.128 R16, [UR10+0x10] ;  /* 0x0000100aff107984 */ /* 0x000e620008000c00 */
[----:B------:R-:W-:-:S03]  /*19e0*/  IMAD.U32 R27, RZ, RZ, UR9 ;  /* 0x00000009ff1b7e24 */ /* 0x000fc6000f8e00ff */
[----:B------:R-:W2:Y:S04]  /*19f0*/  LDS.128 R12, [UR10+0x20] ;  /* 0x0000200aff0c7984 */ /* 0x000ea80008000c00 */
[----:B------:R-:W3:Y:S04]  /*1a00*/  LDS.128 R8, [UR10+0x30] ;  /* 0x0000300aff087984 */ /* 0x000ee80008000c00 */
[----:B------:R-:W4:Y:S01]  /*1a10*/  LDS.128 R20, [UR10+0x40] ;  /* 0x0000400aff147984 */ /* 0x000f220008000c00 */
[----:B------:R-:W-:-:S03]  /*1a20*/  UIADD3 UR8, UPT, UPT, UR7, 0x10, URZ ;  /* 0x0000001007087890 */ /* 0x000fc6000fffe0ff */
[----:B0-----:R-:W-:Y:S04]  /*1a30*/  REDG.E.ADD.F32.FTZ.RN.STRONG.GPU desc[UR40][R26.64], R4 ;  /* 0x000000041a0079a6 */ /* 0x001fe8000c12f328 */
[----:B------:R-:W-:Y:S04]  /*1a40*/  REDG.E.ADD.F32.FTZ.RN.STRONG.GPU desc[UR40][R26.64+0x4], R5 ;  /* 0x000004051a0079a6 */ /* 0x000fe8000c12f328 */
[----:B------:R-:W-:Y:S04]  /*1a50*/  REDG.E.ADD.F32.FTZ.RN.STRONG.GPU desc[UR40][R26.64+0x8], R6 ;  /* 0x000008061a0079a6 */ /* 0x000fe8000c12f328 */
[----:B------:R-:W-:Y:S04]  /*1a60*/  REDG.E.ADD.F32.FTZ.RN.STRONG.GPU desc[UR40][R26.64+0xc], R7 ;  /* 0x00000c071a0079a6 */ /* 0x000fe8000c12f328 */
[----:B------:R-:W0:Y:S01]  /*1a70*/  LDS.128 R4, [UR10+0x50] ;  /* 0x0000500aff047984 */ /* 0x000e220008000c00 */
[----:B------:R-:W-:-:S03]  /*1a80*/  UIMAD.WIDE.U32 UR8, UR8, 0x4, UR12 ;  /* 0x00000004080878a5 */ /* 0x000fc6000f8e000c */
[----:B-1----:R-:W-:Y:S04]  /*1a90*/  REDG.E.ADD.F32.FTZ.RN.STRONG.GPU desc[UR40][R26.64+0x10], R16 ;  /* 0x000010101a0079a6 */ /* 0x002fe8000c12f328 */
[----:B------:R-:W-:Y:S04]  /*1aa0*/  REDG.E.ADD.F32.FTZ.RN.STRONG.GPU desc[UR40][R26.64+0x14], R17 ;  /* 0x000014111a0079a6 */ /* 0x000fe8000c12f328 */
[----:B------:R-:W-:Y:S04]  /*1ab0*/  REDG.E.ADD.F32.FTZ.RN.STRONG.GPU desc[UR40][R26.64+0x18], R18 ;  /* 0x000018121a0079a6 */ /* 0x000fe8000c12f328 */
[----:B------:R-:W-:Y:S01]  /*1ac0*/  REDG.E.ADD.F32.FTZ.RN.STRONG.GPU desc[UR40][R26.64+0x1c], R19 ;  /* 0x00001c131a0079a6 */ /* 0x000fe2000c12f328 */
[----:B------:R-:W-:-:S03]  /*1ad0*/  IMAD.U32 R28, RZ, RZ, UR8 ;  /* 0x00000008ff1c7e24 */ /* 0x000fc6000f8e00ff */
[----:B--2---:R-:W-:Y:S01]  /*1ae0*/  REDG.E.ADD.F32.FTZ.RN.STRONG.GPU desc[UR40][R26.64+0x20], R12 ;  /* 0x0000200c1a0079a6 */ /* 0x004fe2000c12f328 */
[----:B------:R-:W-:-:S03]  /*1af0*/  IMAD.U32 R29, RZ, RZ, UR9 ;  /* 0x00000009ff1d7e24 */ /* 0x000fc6000f8e00ff */
[----:B------:R-:W1:Y:S04]  /*1b00*/  LDS.128 R16, [UR10+0x60] ;  /* 0x0000600aff107984 */ /* 0x000e680008000c00 */
[----:B------:R-:W-:Y:S04]  /*1b10*/  REDG.E.ADD.F32.FTZ.RN.STRONG.GPU desc[UR40][R26.64+0x24], R13 ;  /* 0x0000240d1a0079a6 */ /* 0x000fe8000c12f328 */
[----:B------:R-:W-:Y:S04]  /*1b20*/  REDG.E.ADD.F32.FTZ.RN.STRONG.GPU desc[UR40][R26.64+0x28], R14 ;  /* 0x0000280e1a0079a6 */ /* 0x000fe8000c12f328 */
[----:B------:R-:W-:Y:S04]  /*1b30*/  REDG.E.ADD.F32.FTZ.RN.STRONG.GPU desc[UR40][R26.64+0x2c], R15 ;  /* 0x00002c0f1a0079a6 */ /* 0x000fe8000c12f328 */
[----:B---3--:R-:W-:Y:S04]  /*1b40*/  REDG.E.ADD.F32.FTZ.RN.STRONG.GPU desc[UR40][R26.64+0x30], R8 ;  /* 0x000030081a0079a6 */ /* 0x008fe8000c12f328 */
[----:B------:R-:W2:Y:S04]  /*1b50*/  LDS.128 R12, [UR10+0x70] ;  /* 0x0000700aff0c7984 */ /* 0x000ea80008000c00 */
[----:B------:R-:W-:Y:S04]  /*1b60*/  REDG.E.ADD.F32.FTZ.RN.STRONG.GPU desc[UR40][R26.64+0x34], R9 ;  /* 0x000034091a0079a6 */ /* 0x000fe8000c12f328 */
[----:B------:R-:W-:Y:S04]  /*1b70*/  REDG.E.ADD.F32.FTZ.RN.STRONG.GPU desc[UR40][R26.64+0x38], R10 ;  /* 0x0000380a1a0079a6 */ /* 0x000fe8000c12f328 */
[----:B------:R3:W-:Y:S04]  /*1b80*/  REDG.E.ADD.F32.FTZ.RN.STRONG.GPU desc[UR40][R26.64+0x3c], R11 ;  /* 0x00003c0b1a0079a6 */ /* 0x0007e8000c12f328 */
[----:B----4-:R-:W-:Y:S04]  /*1b90*/  REDG.E.ADD.F32.FTZ.RN.STRONG.GPU desc[UR40][R28.64], R20 ;  /* 0x000000141c0079a6 */ /* 0x010fe8000c12f328 */
[----:B------:R-:W4:Y:S04]  /*1ba0*/  LDS.128 R8, [UR10+0x80] ;  /* 0x0000800aff087984 */ /* 0x000f280008000c00 */
[----:B------:R-:W-:Y:S04]  /*1bb0*/  REDG.E.ADD.F32.FTZ.RN.STRONG.GPU desc[UR40][R28.64+0x4], R21 ;  /* 0x000004151c0079a6 */ /* 0x000fe8000c12f328 */
[----:B------:R-:W-:Y:S04]  /*1bc0*/  REDG.E.ADD.F32.FTZ.RN.STRONG.GPU desc[UR40][R28.64+0x8], R22 ;  /* 0x000008161c0079a6 */ /* 0x000fe8000c12f328 */
[----:B------:R-:W-:Y:S04]  /*1bd0*/  REDG.E.ADD.F32.FTZ.RN.STRONG.GPU desc[UR40][R28.64+0xc], R23 ;  /* 0x00000c171c0079a6 */ /* 0x000fe8000c12f328 */
[----:B------:R-:W5:Y:S04]  /*1be0*/  LDS.128 R20, [UR10+0x90] ;  /* 0x0000900aff147984 */ /* 0x000f680008000c00 */
[----:B0-----:R-:W-:Y:S04]  /*1bf0*/  REDG.E.ADD.F32.FTZ.RN.STRONG.GPU desc[UR40][R28.64+0x10], R4 ;  /* 0x000010041c0079a6 */ /* 0x001fe8000c12f328 */
[----:B------:R-:W-:Y:S04]  /*1c00*/  REDG.E.ADD.F32.FTZ.RN.STRONG.GPU desc[UR40][R28.64+0x14], R5 ;  /* 0x000014051c0079a6 */ /* 0x000fe8000c12f328 */
[----:B------:R-:W-:Y:S04]  /*1c10*/  REDG.E.ADD.F32.FTZ.RN.STRONG.GPU desc[UR40][R28.64+0x18], R6 ;  /* 0x000018061c0079a6 */ /* 0x000fe8000c12f328 */
[----:B------:R-:W-:Y:S04]  /*1c20*/  REDG.E.ADD.F32.FTZ.RN.STRONG.GPU desc[UR40][R28.64+0x1c], R7 ;  /* 0x00001c071c0079a6 */ /* 0x000fe8000c12f328 */
[----:B------:R-:W0:Y:S01]  /*1c30*/  LDS.128 R4, [UR10+0xa0] ;  /* 0x0000a00aff047984 */ /* 0x000e220008000c00 */
[----:B------:R-:W-:-:S03]  /*1c40*/  UIADD3 UR8, UPT, UPT, UR7, 0x20, URZ ;  /* 0x0000002007087890 */ /* 0x000fc6000fffe0ff */
[----:B-1----:R-:W-:Y:S01]  /*1c50*/  REDG.E.ADD.F32.FTZ.RN.STRONG.GPU desc[UR40][R28.64+0x20], R16 ;  /* 0x000020101c0079a6 */ /* 0x002fe2000c12f328 */
[----:B------:R-:W-:-:S03]  /*1c60*/  UIMAD.WIDE.U32 UR8, UR8, 0x4, UR12 ;  /* 0x00000004080878a5 */ /* 0x000fc6000f8e000c */
[----:B------:R-:W-:Y:S03]  /*1c70*/  REDG.E.ADD.F32.FTZ.RN.STRONG.GPU desc[UR40][R28.64+0x24], R17 ;  /* 0x000024111c0079a6 */ /* 0x000fe6000c12f328 */
[----:B---3--:R-:W-:Y:S01]  /*1c80*/  IMAD.U32 R26, RZ, RZ, UR8 ;  /* 0x00000008ff1a7e24 */ /* 0x008fe2000f8e00ff */
[----:B------:R-:W-:Y:S01]  /*1c90*/  REDG.E.ADD.F32.FTZ.RN.STRONG.GPU desc[UR40][R28.64+0x28], R18 ;  /* 0x000028121c0079a6 */ /* 0x000fe2000c12f328 */
[----:B------:R-:W-:-:S03]  /*1ca0*/  IMAD.U32 R27, RZ, RZ, UR9 ;  /* 0x00000009ff1b7e24 */ /* 0x000fc6000f8e00ff */
[----:B------:R-:W-:Y:S04]  /*1cb0*/  REDG.E.ADD.F32.FTZ.RN.STRONG.GPU desc[UR40][R28.64+0x2c], R19 ;  /* 0x00002c131c0079a6 */ /* 0x000fe8000c12f328 */
[----:B--2---:R-:W-:Y:S04]  /*1cc0*/  REDG.E.ADD.F32.FTZ.RN.STRONG.GPU desc[UR40][R28.64+0x30], R12 ;  /* 0x0000300c1c0079a6 */ /* 0x004fe8000c12f328 */
[----:B------:R-:W-:Y:S04]  /*1cd0*/  REDG.E.ADD.F32.FTZ.RN.STRONG.GPU desc[UR40][R28.64+0x34], R13 ;  /* 0x0000340d1c0079a6 */ /* 0x000fe8000c12f328 */
[----:B------:R-:W-:Y:S04]  /*1ce0*/  REDG.E.ADD.F32.FTZ.RN.STRONG.GPU desc[UR40][R28.64+0x38], R14 ;  /* 0x0000380e1c0079a6 */ /* 0x000fe8000c12f328 */
[----:B------:R-:W-:Y:S04]  /*1cf0*/  REDG.E.ADD.F32.FTZ.RN.STRONG.GPU desc[UR40][R28.64+0x3c], R15 ;  /* 0x00003c0f1c0079a6 */ /* 0x000fe8000c12f328 */
[----:B------:R-:W1:Y:S04]  /*1d00*/  LDS.128 R16, [UR10+0xb0] ;  /* 0x0000b00aff107984 */ /* 0x000e680008000c00 */
[----:B----4-:R-:W-:Y:S04]  /*1d10*/  REDG.E.ADD.F32.FTZ.RN.STRONG.GPU desc[UR40][R26.64], R8 ;  /* 0x000000081a0079a6 */ /* 0x010fe8000c12f328 */
[----:B------:R-:W-:Y:S04]  /*1d20*/  REDG.E.ADD.F32.FTZ.RN.STRONG.GPU desc[UR40][R26.64+0x4], R9 ;  /* 0x000004091a0079a6 */ /* 0x000fe8000c12f328 */
[----:B------:R-:W-:Y:S04]  /*1d30*/  REDG.E.ADD.F32.FTZ.RN.STRONG.GPU desc[UR40][R26.64+0x8], R10 ;  /* 0x0000080a1a0079a6 */ /* 0x000fe8000c12f328 */
[----:B------:R-:W-:Y:S04]  /*1d40*/  REDG.E.ADD.F32.FTZ.RN.STRONG.GPU desc[UR40][R26.64+0xc], R11 ;  /* 0x00000c0b1a0079a6 */ /* 0x000fe8000c12f328 */
[----:B-----5:R-:W-:Y:S04]  /*1d50*/  REDG.E.ADD.F32.FTZ.RN.STRONG.GPU desc[UR40][R26.64+0x10], R20 ;  /* 0x000010141a0079a6 */ /* 0x020fe8000c12f328 */
[----:B------:R-:W2:Y:S04]  /*1d60*/  LDS.128 R8, [UR10+0xc0] ;  /* 0x0000c00aff087984 */ /* 0x000ea80008000c00 */
[----:B------:R-:W-:Y:S04]  /*1d70*/  REDG.E.ADD.F32.FTZ.RN.STRONG.GPU desc[UR40][R26.64+0x14], R21 ;  /* 0x000014151a0079a6 */ /* 0x000fe8000c12f328 */
[----:B------:R-:W-:Y:S04]  /*1d80*/  REDG.E.ADD.F32.FTZ.RN.STRONG.GPU desc[UR40][R26.64+0x18], R22 ;  /* 0x000018161a0079a6 */ /* 0x000fe8000c12f328 */
[----:B------:R-:W-:Y:S04]  /*1d90*/  REDG.E.ADD.F32.FTZ.RN.STRONG.GPU desc[UR40][R26.64+0x1c], R23 ;  /* 0x00001c171a0079a6 */ /* 0x000fe8000c12f328 */
[----:B------:R-:W3:Y:S04]  /*1da0*/  LDS.128 R20, [UR10+0xd0] ;  /* 0x0000d00aff147984 */ /* 0x000ee80008000c00 */
[----:B0-----:R-:W-:Y:S04]  /*1db0*/  REDG.E.ADD.F32.FTZ.RN.STRONG.GPU desc[UR40][R26.64+0x20], R4 ;  /* 0x000020041a0079a6 */ /* 0x001fe8000c12f328 */
[----:B------:R-:W0:Y:S04]  /*1dc0*/  LDS.128 R12, [UR10+0xe0] ;  /* 0x0000e00aff0c7984 */ /* 0x000e280008000c00 */
[----:B------:R-:W-:Y:S04]  /*1dd0*/  REDG.E.ADD.F32.FTZ.RN.STRONG.GPU desc[UR40][R26.64+0x24], R5 ;  /* 0x000024051a0079a6 */ /* 0x000fe8000c12f328 */
[----:B------:R-:W-:Y:S04]  /*1de0*/  REDG.E.ADD.F32.FTZ.RN.STRONG.GPU desc[UR40][R26.64+0x28], R6 ;  /* 0x000028061a0079a6 */ /* 0x000fe8000c12f328 */
[----:B------:R-:W-:Y:S04]  /*1df0*/  REDG.E.ADD.F32.FTZ.RN.STRONG.GPU desc[UR40][R26.64+0x2c], R7 ;  /* 0x00002c071a0079a6 */ /* 0x000fe8000c12f328 */
[----:B------:R-:W4:Y:S01]  /*1e00*/  LDS.128 R4, [UR10+0xf0] ;  /* 0x0000f00aff047984 */ /* 0x000f220008000c00 */
[----:B------:R-:W-:-:S03]  /*1e10*/  UIADD3 UR8, UPT, UPT, UR7, 0x30, URZ ;  /* 0x0000003007087890 */ /* 0x000fc6000fffe0ff */
[----:B-1----:R1:W-:Y:S01]  /*1e20*/  REDG.E.ADD.F32.FTZ.RN.STRONG.GPU desc[UR40][R26.64+0x30], R16 ;  /* 0x000030101a0079a6 */ /* 0x0023e2000c12f328 */
[----:B------:R-:W-:-:S03]  /*1e30*/  UIMAD.WIDE.U32 UR8, UR8, 0x4, UR12 ;  /* 0x00000004080878a5 */ /* 0x000fc6000f8e000c */
[----:B------:R1:W-:Y:S03]  /*1e40*/  REDG.E.ADD.F32.FTZ.RN.STRONG.GPU desc[UR40][R26.64+0x34], R17 ;  /* 0x000034111a0079a6 */ /* 0x0003e6000c12f328 */
[----:B------:R-:W-:Y:S01]  /*1e50*/  IMAD.U32 R28, RZ, RZ, UR8 ;  /* 0x00000008ff1c7e24 */ /* 0x000fe2000f8e00ff */
[----:B------:R1:W-:Y:S01]  /*1e60*/  REDG.E.ADD.F32.FTZ.RN.STRONG.GPU desc[UR40][R26.64+0x38], R18 ;  /* 0x000038121a0079a6 */ /* 0x0003e2000c12f328 */
[----:B------:R-:W-:-:S03]  /*1e70*/  IMAD.U32 R29, RZ, RZ, UR9 ;  /* 0x00000009ff1d7e24 */ /* 0x000fc6000f8e00ff */
[----:B------:R1:W-:Y:S04]  /*1e80*/  REDG.E.ADD.F32.FTZ.RN.STRONG.GPU desc[UR40][R26.64+0x3c], R19 ;  /* 0x00003c131a0079a6 */ /* 0x0003e8000c12f328 */
[----:B--2---:R1:W-:Y:S04]  /*1e90*/  REDG.E.ADD.F32.FTZ.RN.STRONG.GPU desc[UR40][R28.64], R8 ;  /* 0x000000081c0079a6 */ /* 0x0043e8000c12f328 */
[----:B------:R1:W-:Y:S04]  /*1ea0*/  REDG.E.ADD.F32.FTZ.RN.STRONG.GPU desc[UR40][R28.64+0x4], R9 ;  /* 0x000004091c0079a6 */ /* 0x0003e8000c12f328 */
[----:B------:R1:W-:Y:S04]  /*1eb0*/  REDG.E.ADD.F32.FTZ.RN.STRONG.GPU desc[UR40][R28.64+0x8], R10 ;  /* 0x0000080a1c0079a6 */ /* 0x0003e8000c12f328 */
[----:B------:R1:W-:Y:S04]  /*1ec0*/  REDG.E.ADD.F32.FTZ.RN.STRONG.GPU desc[UR40][R28.64+0xc], R11 ;  /* 0x00000c0b1c0079a6 */ /* 0x0003e8000c12f328 */
[----:B---3--:R1:W-:Y:S04]  /*1ed0*/  REDG.E.ADD.F32.FTZ.RN.STRONG.GPU desc[UR40][R28.64+0x10], R20 ;  /* 0x000010141c0079a6 */ /* 0x0083e8000c12f328 */
[----:B------:R1:W-:Y:S04]  /*1ee0*/  REDG.E.ADD.F32.FTZ.RN.STRONG.GPU desc[UR40][R28.64+0x14], R21 ;  /* 0x000014151c0079a6 */ /* 0x0003e8000c12f328 */
[----:B------:R1:W-:Y:S04]  /*1ef0*/  REDG.E.ADD.F32.FTZ.RN.STRONG.GPU desc[UR40][R28.64+0x18], R22 ;  /* 0x000018161c0079a6 */ /* 0x0003e8000c12f328 */
[----:B------:R1:W-:Y:S04]  /*1f00*/  REDG.E.ADD.F32.FTZ.RN.STRONG.GPU desc[UR40][R28.64+0x1c], R23 ;  /* 0x00001c171c0079a6 */ /* 0x0003e8000c12f328 */
[----:B0-----:R1:W-:Y:S04]  /*1f10*/  REDG.E.ADD.F32.FTZ.RN.STRONG.GPU desc[UR40][R28.64+0x20], R12 ;  /* 0x0000200c1c0079a6 */ /* 0x0013e8000c12f328 */
[----:B------:R1:W-:Y:S04]  /*1f20*/  REDG.E.ADD.F32.FTZ.RN.STRONG.GPU desc[UR40][R28.64+0x24], R13 ;  /* 0x0000240d1c0079a6 */ /* 0x0003e8000c12f328 */
[----:B------:R1:W-:Y:S04]  /*1f30*/  REDG.E.ADD.F32.FTZ.RN.STRONG.GPU desc[UR40][R28.64+0x28], R14 ;  /* 0x0000280e1c0079a6 */ /* 0x0003e8000c12f328 */
[----:B------:R1:W-:Y:S04]  /*1f40*/  REDG.E.ADD.F32.FTZ.RN.STRONG.GPU desc[UR40][R28.64+0x2c], R15 ;  /* 0x00002c0f1c0079a6 */ /* 0x0003e8000c12f328 */
[----:B----4-:R1:W-:Y:S04]  /*1f50*/  REDG.E.ADD.F32.FTZ.RN.STRONG.GPU desc[UR40][R28.64+0x30], R4 ;  /* 0x000030041c0079a6 */ /* 0x0103e8000c12f328 */
[----:B------:R1:W-:Y:S04]  /*1f60*/  REDG.E.ADD.F32.FTZ.RN.STRONG.GPU desc[UR40][R28.64+0x34], R5 ;  /* 0x000034051c0079a6 */ /* 0x0003e8000c12f328 */
[----:B------:R1:W-:Y:S04]  /*1f70*/  REDG.E.ADD.F32.FTZ.RN.STRONG.GPU desc[UR40][R28.64+0x38], R6 ;  /* 0x000038061c0079a6 */ /* 0x0003e8000c12f328 */
[----:B------:R1:W-:Y:S01]  /*1f80*/  REDG.E.ADD.F32.FTZ.RN.STRONG.GPU desc[UR40][R28.64+0x3c], R7 ;  /* 0x00003c071c0079a6 */ /* 0x0003e2000c12f328 */
[----:B------:R-:W-:-:S04]  /*1f90*/  UIADD3 UR5, UPT, UPT, UR5, 0x40, URZ ;  /* 0x0000004005057890 */ /* 0x000fc8000fffe0ff */
[----:B------:R-:W-:-:S09]  /*1fa0*/  UISETP.NE.AND UP0, UPT, UR5, 0x800, UPT ;  /* 0x000008000500788c */ /* 0x000fd2000bf05270 */
[----:B-1----:R-:W-:Y:S05]  /*1fb0*/  BRA.U UP0, `(.L_x_6) ;  /* 0xfffffff900707547 */ /* 0x002fea000b83ffff */
[----:B------:R-:W-:Y:S01]  /*1fc0*/  STS.128 [UR6], RZ ;  /* 0x000000ffff007988 */ /* 0x000fe20008000c06 */
[----:B------:R-:W-:Y:S01]  /*1fd0*/  UMOV UR77, 0x17 ;  /* 0x00000017004d7882 */ /* 0x000fe20000000000 */
[----:B------:R-:W-:Y:S02]  /*1fe0*/  UMOV UR5, URZ ;  /* 0x000000ff00057c82 */ /* 0x000fe40008000000 */
[----:B------:R-:W-:Y:S04]  /*1ff0*/  STS.128 [UR6+0x10], RZ ;  /* 0x000010ffff007988 */ /* 0x000fe80008000c06 */
[----:B------:R-:W-:Y:S04]  /*2000*/  STS.128 [UR6+0x20], RZ ;  /* 0x000020ffff007988 */ /* 0x000fe80008000c06 */
[----:B------:R-:W-:Y:S04]  /*2010*/  STS.128 [UR6+0x30], RZ ;  /* 0x000030ffff007988 */ /* 0x000fe80008000c06 */
[----:B------:R-:W-:Y:S04]  /*2020*/  STS.128 [UR6+0x40], RZ ;  /* 0x000040ffff007988 */ /* 0x000fe80008000c06 */
[----:B------:R-:W-:Y:S04]  /*2030*/  STS.64 [UR6+0x50], RZ ;  /* 0x000050ffff007988 */ /* 0x000fe80008000a06 */
[----:B------:R-:W-:Y:S01]  /*2040*/  STS [UR6+0x58], RZ ;  /* 0x000058ffff007988 */ /* 0x000fe20008000806 */
.L_x_7:
        /* <DEDUP_REMOVED lines=229> */
.L_x_5:
[----:B------:R-:W-:Y:S05]  /*2ea0*/  BSYNC.RECONVERGENT B0 ;  /* 0x0000000000007941 */ /* 0x000fea0003800200 */
.L_x_4:
[----:B------:R-:W-:Y:S01]  /*2eb0*/  BAR.SYNC.DEFER_BLOCKING 0x0 ;  /* 0x0000000000007b1d */ /* 0x000fe20000010000 */
[----:B------:R-:W-:-:S04]  /*2ec0*/  UIADD3 UR4, UPT, UPT, UR4, 0x1, URZ ;  /* 0x0000000104047890 */ /* 0x000fc8000fffe0ff */
[----:B------:R-:W-:-:S09]  /*2ed0*/  UISETP.NE.AND UP0, UPT, UR4, 0x10, UPT ;  /* 0x000000100400788c */ /* 0x000fd2000bf05270 */
[----:B------:R-:W-:Y:S05]  /*2ee0*/  BRA.U UP0, `(.L_x_8) ;  /* 0xffffffe1004c7547 */ /* 0x000fea000b83ffff */
[----:B------:R-:W-:Y:S05]  /*2ef0*/  EXIT ;  /* 0x000000000000794d */ /* 0x000fea0003800000 */
.L_x_9:
[----:B------:R-:W-:-:S00]  /*2f00*/  BRA `(.L_x_9) ;  /* 0xfffffffc00fc7947 */ /* 0x000fc0000383ffff */
[----:B------:R-:W-:-:S00]  /*2f10*/  NOP ;  /* 0x0000000000007918 */ /* 0x000fc00000000000 */
        /* <DEDUP_REMOVED lines=14> */
.L_x_11:


//--------------------- .text._Z15set_prior_probsILi13ELi2ELi10EEvPf --------------------------
	.section	.text._Z15set_prior_probsILi13ELi2ELi10EEvPf,"ax",@progbits
	.align	128
        .global         _Z15set_prior_probsILi13ELi2ELi10EEvPf
        .type           _Z15set_prior_probsILi13ELi2ELi10EEvPf,@function
        .size           _Z15set_prior_probsILi13ELi2ELi10EEvPf,(.L_x_12 - _Z15set_prior_probsILi13ELi2ELi10EEvPf)
        .other          _Z15set_prior_probsILi13ELi2ELi10EEvPf,@"STO_CUDA_ENTRY STV_DEFAULT"
_Z15set_prior_probsILi13ELi2ELi10EEvPf:
.text._Z15set_prior_probsILi13ELi2ELi10EEvPf:
[----:B------:R-:W-:Y:S01]  /*0000*/  LDC R1, c[0x0][0x37c] ;  /* 0x0000df00ff017b82 */ /* 0x000fe20000000800 */
[----:B------:R-:W0:Y:S07]  /*0010*/  S2R R3, SR_TID.X ;  /* 0x0000000000037919 */ /* 0x000e2e0000002100 */
[----:B------:R-:W0:Y:S01]  /*0020*/  S2UR UR4, SR_CTAID.X ;  /* 0x00000000000479c3 */ /* 0x000e220000002500 */
[----:B------:R-:W-:-:S07]  /*0030*/  IMAD.MOV.U32 R0, RZ, RZ, 0x3f666666 ;  /* 0x3f666666ff007424 */ /* 0x000fce00078e00ff */
[----:B------:R-:W0:Y:S02]  /*0040*/  LDC R2, c[0x0][0x360] ;  /* 0x0000d800ff027b82 */ /* 0x000e240000000800 */
[----:B0-----:R-:W-:Y:S01]  /*0050*/  IMAD R2, R2, UR4, R3 ;  /* 0x0000000402027c24 */ /* 0x001fe2000f8e0203 */
[----:B------:R-:W0:Y:S04]  /*0060*/  LDCU.64 UR4, c[0x0][0x358] ;  /* 0x00006b00ff0477ac */ /* 0x000e280008000a00 */
[C---:B------:R-:W-:Y:S02]  /*0070*/  LOP3.LUT R3, R2.reuse, 0x1, RZ, 0xc0, !PT ;  /* 0x0000000102037812 */ /* 0x040fe400078ec0ff */
[----:B------:R-:W-:Y:S02]  /*0080*/  R2P PR, R2, 0x7e ;  /* 0x0000007e02007804 */ /* 0x000fe40000000000 */
[----:B------:R-:W-:-:S03]  /*0090*/  ISETP.NE.U32.AND P0, PT, R3, 0x1, PT ;  /* 0x000000010300780c */ /* 0x000fc60003f05070 */
[C---:B------:R-:W-:Y:S02]  /*00a0*/  FSEL R4, R0.reuse, 0.10000000149011611938, P1 ;  /* 0x3dcccccd00047808 */ /* 0x040fe40000800000 */
[C---:B------:R-:W-:Y:S02]  /*00b0*/  FSEL R3, R0.reuse, 0.10000000149011611938, !P0 ;  /* 0x3dcccccd00037808 */ /* 0x040fe40004000000 */
[----:B------:R-:W-:Y:S02]  /*00c0*/  FSEL R6, R0, 0.10000000149011611938, P2 ;  /* 0x3dcccccd00067808 */ /* 0x000fe40001000000 */
[----:B------:R-:W-:Y:S01]  /*00d0*/  LOP3.LUT P0, RZ, R2, 0x80, RZ, 0xc0, !PT ;  /* 0x0000008002ff7812 */ /* 0x000fe2000780c0ff */
[----:B------:R-:W-:Y:S01]  /*00e0*/  FMUL R3, R3, R4 ;  /* 0x0000000403037220 */ /* 0x000fe20000400000 */
[----:B------:R-:W-:-:S03]  /*00f0*/  FSEL R4, R0, 0.10000000149011611938, P3 ;  /* 0x3dcccccd00047808 */ /* 0x000fc60001800000 */
[----:B------:R-:W-:Y:S01]  /*0100*/  FMUL R3, R3, R6 ;  /* 0x0000000603037220 */ /* 0x000fe20000400000 */
[----:B------:R-:W-:-:S03]  /*0110*/  FSEL R6, R0, 0.10000000149011611938, P4 ;  /* 0x3dcccccd00067808 */ /* 0x000fc60002000000 */
[----:B------:R-:W-:Y:S01]  /*0120*/  FMUL R3, R3, R4 ;  /* 0x0000000403037220 */ /* 0x000fe20000400000 */
[----:B------:R-:W-:-:S03]  /*0130*/  FSEL R4, R0, 0.10000000149011611938, P5 ;  /* 0x3dcccccd00047808 */ /* 0x000fc60002800000 */
[----:B------:R-:W-:Y:S01]  /*0140*/  FMUL R3, R3, R6 ;  /* 0x0000000603037220 */ /* 0x000fe20000400000 */
[----:B------:R-:W-:-:S03]  /*0150*/  FSEL R6, R0, 0.10000000149011611938, P6 ;  /* 0x3dcccccd00067808 */ /* 0x000fc60003000000 */
[----:B------:R-:W-:Y:S01]  /*0160*/  FMUL R3, R3, R4 ;  /* 0x0000000403037220 */ /* 0x000fe20000400000 */
[----:B------:R-:W-:Y:S02]  /*0170*/  FSEL R4, R0, 0.10000000149011611938, P0 ;  /* 0x3dcccccd00047808 */ /* 0x000fe40000000000 */
[----:B------:R-:W-:Y:S01]  /*0180*/  R2P PR, R2.B1, 0x7f ;  /* 0x0000007f02007804 */ /* 0x000fe20000001000 */
[----:B------:R-:W-:-:S04]  /*0190*/  FMUL R3, R3, R6 ;  /* 0x0000000603037220 */ /* 0x000fc80000400000 */
[C---:B------:R-:W-:Y:S01]  /*01a0*/  FSEL R6, R0.reuse, 0.10000000149011611938, P0 ;  /* 0x3dcccccd00067808 */ /* 0x040fe20000000000 */
[----:B------:R-:W-:Y:S01]  /*01b0*/  FMUL R3, R3, R4 ;  /* 0x0000000403037220 */ /* 0x000fe20000400000 */
        /* <DEDUP_REMOVED lines=18> */
[C---:B------:R-:W-:Y:S02]  /*02e0*/  FSEL R4, R0.reuse, 0.10000000149011611938, P1 ;  /* 0x3dcccccd00047808 */ /* 0x040fe40000800000 */
[C---:B------:R-:W-:Y:S01]  /*02f0*/  FSEL R8, R0.reuse, 0.10000000149011611938, P3 ;  /* 0x3dcccccd00087808 */ /* 0x040fe20001800000 */
[----:B------:R-:W-:Y:S01]  /*0300*/  FMUL R3, R3, R6 ;  /* 0x0000000603037220 */ /* 0x000fe20000400000 */
[----:B------:R-:W-:Y:S02]  /*0310*/  FSEL R6, R0, 0.10000000149011611938, P2 ;  /* 0x3dcccccd00067808 */ /* 0x000fe40001000000 */
[C---:B------:R-:W-:Y:S01]  /*0320*/  LOP3.LUT P2, RZ, R2.reuse, 0x800000, RZ, 0xc0, !PT ;  /* 0x0080000002ff7812 */ /* 0x040fe2000784c0ff */
[----:B------:R-:W-:Y:S02]  /*0330*/  FMUL R3, R3, R4 ;  /* 0x0000000403037220 */ /* 0x000fe40000400000 */
[----:B------:R-:W1:Y:S01]  /*0340*/  LDC.64 R4, c[0x0][0x380] ;  /* 0x0000e000ff047b82 */ /* 0x000e620000000a00 */
[----:B------:R-:W-:Y:S01]  /*0350*/  R2P PR, R2.B3, 0x3 ;  /* 0x0000000302007804 */ /* 0x000fe20000003000 */
        /* <DEDUP_REMOVED lines=9> */
[C---:B------:R-:W-:Y:S02]  /*03f0*/  FSEL R6, R0.reuse, 0.10000000149011611938, P0 ;  /* 0x3dcccccd00067808 */ /* 0x040fe40000000000 */
[----:B------:R-:W-:Y:S01]  /*0400*/  FSEL R0, R0, 0.10000000149011611938, P1 ;  /* 0x3dcccccd00007808 */ /* 0x000fe20000800000 */
[----:B------:R-:W-:Y:S01]  /*0410*/  FMUL R3, R3, R8 ;  /* 0x0000000803037220 */ /* 0x000fe20000400000 */
[----:B-1----:R-:W-:-:S04]  /*0420*/  IMAD.WIDE R4, R2, 0x4, R4 ;  /* 0x0000000402047825 */ /* 0x002fc800078e0204 */
[----:B------:R-:W-:-:S04]  /*0430*/  FMUL R3, R3, R6 ;  /* 0x0000000603037220 */ /* 0x000fc80000400000 */
[----:B------:R-:W-:-:S05]  /*0440*/  FMUL R3, R3, R0 ;  /* 0x0000000003037220 */ /* 0x000fca0000400000 */
[----:B0-----:R-:W-:Y:S01]  /*0450*/  STG.E desc[UR4][R4.64], R3 ;  /* 0x0000000304007986 */ /* 0x001fe2000c101904 */
[----:B------:R-:W-:Y:S05]  /*0460*/  EXIT ;  /* 0x000000000000794d */ /* 0x000fea0003800000 */
.L_x_10:
        /* <DEDUP_REMOVED lines=9> */
.L_x_12:


//--------------------- .nv.shared._Z20BBPA_smem_interleaveILi13ELi2ELi9EEvPKfPf --------------------------
	.section	.nv.shared._Z20BBPA_smem_interleaveILi13ELi2ELi9EEvPKfPf,"aw",@nobits
	.sectionflags	@""
	.align	4
.nv.shared._Z20BBPA_smem_interleaveILi13ELi2ELi9EEvPKfPf:
	.zero		9216


//--------------------- .nv.shared.reserved.0     --------------------------
	.section	.nv.shared.reserved.0,"aw",@nobits
	.weak		__nv_reservedSMEM_offset_0_alias
	.size		__nv_reservedSMEM_offset_0_alias, 0, 64
	.other		__nv_reservedSMEM_offset_0_alias,@"STO_CUDA_RESERVED_SHARED STV_DEFAULT"
__nv_reservedSMEM_offset_0_alias:
	.zero		0
	.zero		64


//--------------------- .nv.constant0._Z20BBPA_smem_interleaveILi13ELi2ELi9EEvPKfPf --------------------------
	.section	.nv.constant0._Z20BBPA_smem_interleaveILi13ELi2ELi9EEvPKfPf,"a",@progbits
	.sectionflags	@""
	.align	4
.nv.constant0._Z20BBPA_smem_interleaveILi13ELi2ELi9EEvPKfPf:
	.zero		912


//--------------------- .nv.constant0._Z15set_prior_probsILi13ELi2ELi10EEvPf --------------------------
	.section	.nv.constant0._Z15set_prior_probsILi13ELi2ELi10EEvPf,"a",@progbits
	.sectionflags	@""
	.align	4
.nv.constant0._Z15set_prior_probsILi13ELi2ELi10EEvPf:
	.zero		904


//--------------------- SYMBOLS --------------------------

	.type		.nv.reservedSmem.offset0,@object
	.size		.nv.reservedSmem.offset0,0x4
	.type		.nv.reservedSmem.cap,@object
	.size		.nv.reservedSmem.cap,0x4
